//
// Generated by NVIDIA NVVM Compiler
//
// Compiler Build ID: CL-36424714
// Cuda compilation tools, release 13.0, V13.0.88
// Based on NVVM 20.0.0
//

.version 9.0
.target sm_100
.address_size 64

	// .globl	_Z17kernel_sqrtdiv_flifPf

.visible .entry _Z17kernel_sqrtdiv_flifPf(
	.param .u32 _Z17kernel_sqrtdiv_flifPf_param_0,
	.param .f32 _Z17kernel_sqrtdiv_flifPf_param_1,
	.param .u64 .ptr .align 1 _Z17kernel_sqrtdiv_flifPf_param_2
)
{
	.reg .pred 	%p<3>;
	.reg .b32 	%r<7>;
	.reg .b32 	%f<5>;
	.reg .b64 	%rd<5>;

	ld.param.u32 	%r2, [_Z17kernel_sqrtdiv_flifPf_param_0];
	ld.param.f32 	%f2, [_Z17kernel_sqrtdiv_flifPf_param_1];
	ld.param.u64 	%rd2, [_Z17kernel_sqrtdiv_flifPf_param_2];
	mov.u32 	%r3, %ctaid.x;
	mov.u32 	%r4, %ntid.x;
	mov.u32 	%r5, %tid.x;
	mad.lo.s32 	%r1, %r3, %r4, %r5;
	setp.ge.u32 	%p1, %r1, %r2;
	@%p1 bra 	$L__BB0_4;
	cvta.to.global.u64 	%rd3, %rd2;
	mul.wide.u32 	%rd4, %r1, 4;
	add.s64 	%rd1, %rd3, %rd4;
	ld.global.f32 	%f1, [%rd1];
	setp.leu.f32 	%p2, %f1, %f2;
	@%p2 bra 	$L__BB0_3;
	sqrt.rn.f32 	%f3, %f1;
	rcp.rn.f32 	%f4, %f3;
	st.global.f32 	[%rd1], %f4;
	bra.uni 	$L__BB0_4;
$L__BB0_3:
	mov.b32 	%r6, 0;
	st.global.u32 	[%rd1], %r6;
$L__BB0_4:
	ret;

}
	// .globl	_Z18kernel_diagmult_fliPfPKf
.visible .entry _Z18kernel_diagmult_fliPfPKf(
	.param .u32 _Z18kernel_diagmult_fliPfPKf_param_0,
	.param .u64 .ptr .align 1 _Z18kernel_diagmult_fliPfPKf_param_1,
	.param .u64 .ptr .align 1 _Z18kernel_diagmult_fliPfPKf_param_2
)
{
	.reg .pred 	%p<2>;
	.reg .b32 	%r<8>;
	.reg .b32 	%f<4>;
	.reg .b64 	%rd<9>;

	ld.param.u32 	%r2, [_Z18kernel_diagmult_fliPfPKf_param_0];
	ld.param.u64 	%rd1, [_Z18kernel_diagmult_fliPfPKf_param_1];
	ld.param.u64 	%rd2, [_Z18kernel_diagmult_fliPfPKf_param_2];
	mov.u32 	%r3, %ctaid.x;
	mov.u32 	%r4, %ntid.x;
	mov.u32 	%r5, %tid.x;
	mad.lo.s32 	%r1, %r3, %r4, %r5;
	mul.lo.s32 	%r6, %r2, %r2;
	setp.ge.u32 	%p1, %r1, %r6;
	@%p1 bra 	$L__BB1_2;
	cvta.to.global.u64 	%rd3, %rd1;
	cvta.to.global.u64 	%rd4, %rd2;
	mul.wide.u32 	%rd5, %r1, 4;
	add.s64 	%rd6, %rd3, %rd5;
	ld.global.f32 	%f1, [%rd6];
	div.u32 	%r7, %r1, %r2;
	mul.wide.u32 	%rd7, %r7, 4;
	add.s64 	%rd8, %rd4, %rd7;
	ld.global.nc.f32 	%f2, [%rd8];
	mul.f32 	%f3, %f1, %f2;
	st.global.f32 	[%rd6], %f3;
$L__BB1_2:
	ret;

}
	// .globl	_Z15kernel_jnorm_fliiPKfPf
.visible .entry _Z15kernel_jnorm_fliiPKfPf(
	.param .u32 _Z15kernel_jnorm_fliiPKfPf_param_0,
	.param .u32 _Z15kernel_jnorm_fliiPKfPf_param_1,
	.param .u64 .ptr .align 1 _Z15kernel_jnorm_fliiPKfPf_param_2,
	.param .u64 .ptr .align 1 _Z15kernel_jnorm_fliiPKfPf_param_3
)
{
	.reg .pred 	%p<11>;
	.reg .b32 	%r<65>;
	.reg .b32 	%f<82>;
	.reg .b64 	%rd<65>;

	ld.param.u32 	%r25, [_Z15kernel_jnorm_fliiPKfPf_param_0];
	ld.param.u32 	%r24, [_Z15kernel_jnorm_fliiPKfPf_param_1];
	ld.param.u64 	%rd4, [_Z15kernel_jnorm_fliiPKfPf_param_2];
	ld.param.u64 	%rd3, [_Z15kernel_jnorm_fliiPKfPf_param_3];
	cvta.to.global.u64 	%rd1, %rd4;
	mov.u32 	%r26, %ctaid.x;
	mov.u32 	%r27, %ntid.x;
	mov.u32 	%r28, %tid.x;
	mad.lo.s32 	%r1, %r26, %r27, %r28;
	setp.ge.u32 	%p1, %r1, %r25;
	@%p1 bra 	$L__BB2_15;
	cvta.to.global.u64 	%rd5, %rd3;
	mul.wide.u32 	%rd6, %r1, 4;
	add.s64 	%rd2, %rd5, %rd6;
	mov.b32 	%r29, 0;
	st.global.u32 	[%rd2], %r29;
	setp.lt.s32 	%p2, %r24, 1;
	@%p2 bra 	$L__BB2_15;
	mul.lo.s32 	%r2, %r24, %r1;
	and.b32  	%r3, %r24, 15;
	setp.lt.u32 	%p3, %r24, 16;
	mov.b32 	%r61, 0;
	mov.f32 	%f81, 0f00000000;
	@%p3 bra 	$L__BB2_5;
	and.b32  	%r61, %r24, 2147483632;
	neg.s32 	%r59, %r61;
	add.s32 	%r58, %r2, 7;
	mov.f32 	%f81, 0f00000000;
$L__BB2_4:
	.pragma "nounroll";
	add.s32 	%r31, %r58, -7;
	mul.wide.u32 	%rd7, %r31, 4;
	add.s64 	%rd8, %rd1, %rd7;
	ld.global.nc.f32 	%f17, [%rd8];
	fma.rn.f32 	%f18, %f17, %f17, %f81;
	add.s32 	%r32, %r58, -6;
	mul.wide.u32 	%rd9, %r32, 4;
	add.s64 	%rd10, %rd1, %rd9;
	ld.global.nc.f32 	%f19, [%rd10];
	fma.rn.f32 	%f20, %f19, %f19, %f18;
	add.s32 	%r33, %r58, -5;
	mul.wide.u32 	%rd11, %r33, 4;
	add.s64 	%rd12, %rd1, %rd11;
	ld.global.nc.f32 	%f21, [%rd12];
	fma.rn.f32 	%f22, %f21, %f21, %f20;
	add.s32 	%r34, %r58, -4;
	mul.wide.u32 	%rd13, %r34, 4;
	add.s64 	%rd14, %rd1, %rd13;
	ld.global.nc.f32 	%f23, [%rd14];
	fma.rn.f32 	%f24, %f23, %f23, %f22;
	add.s32 	%r35, %r58, -3;
	mul.wide.u32 	%rd15, %r35, 4;
	add.s64 	%rd16, %rd1, %rd15;
	ld.global.nc.f32 	%f25, [%rd16];
	fma.rn.f32 	%f26, %f25, %f25, %f24;
	add.s32 	%r36, %r58, -2;
	mul.wide.u32 	%rd17, %r36, 4;
	add.s64 	%rd18, %rd1, %rd17;
	ld.global.nc.f32 	%f27, [%rd18];
	fma.rn.f32 	%f28, %f27, %f27, %f26;
	add.s32 	%r37, %r58, -1;
	mul.wide.u32 	%rd19, %r37, 4;
	add.s64 	%rd20, %rd1, %rd19;
	ld.global.nc.f32 	%f29, [%rd20];
	fma.rn.f32 	%f30, %f29, %f29, %f28;
	add.s32 	%r38, %r58, 8;
	mul.wide.u32 	%rd21, %r58, 4;
	add.s64 	%rd22, %rd1, %rd21;
	ld.global.nc.f32 	%f31, [%rd22];
	fma.rn.f32 	%f32, %f31, %f31, %f30;
	add.s32 	%r39, %r58, 1;
	mul.wide.u32 	%rd23, %r39, 4;
	add.s64 	%rd24, %rd1, %rd23;
	ld.global.nc.f32 	%f33, [%rd24];
	fma.rn.f32 	%f34, %f33, %f33, %f32;
	add.s32 	%r40, %r58, 2;
	mul.wide.u32 	%rd25, %r40, 4;
	add.s64 	%rd26, %rd1, %rd25;
	ld.global.nc.f32 	%f35, [%rd26];
	fma.rn.f32 	%f36, %f35, %f35, %f34;
	add.s32 	%r41, %r58, 3;
	mul.wide.u32 	%rd27, %r41, 4;
	add.s64 	%rd28, %rd1, %rd27;
	ld.global.nc.f32 	%f37, [%rd28];
	fma.rn.f32 	%f38, %f37, %f37, %f36;
	add.s32 	%r42, %r58, 4;
	mul.wide.u32 	%rd29, %r42, 4;
	add.s64 	%rd30, %rd1, %rd29;
	ld.global.nc.f32 	%f39, [%rd30];
	fma.rn.f32 	%f40, %f39, %f39, %f38;
	add.s32 	%r43, %r58, 5;
	mul.wide.u32 	%rd31, %r43, 4;
	add.s64 	%rd32, %rd1, %rd31;
	ld.global.nc.f32 	%f41, [%rd32];
	fma.rn.f32 	%f42, %f41, %f41, %f40;
	add.s32 	%r44, %r58, 6;
	mul.wide.u32 	%rd33, %r44, 4;
	add.s64 	%rd34, %rd1, %rd33;
	ld.global.nc.f32 	%f43, [%rd34];
	fma.rn.f32 	%f44, %f43, %f43, %f42;
	add.s32 	%r45, %r58, 7;
	mul.wide.u32 	%rd35, %r45, 4;
	add.s64 	%rd36, %rd1, %rd35;
	ld.global.nc.f32 	%f45, [%rd36];
	fma.rn.f32 	%f46, %f45, %f45, %f44;
	mul.wide.u32 	%rd37, %r38, 4;
	add.s64 	%rd38, %rd1, %rd37;
	ld.global.nc.f32 	%f47, [%rd38];
	fma.rn.f32 	%f81, %f47, %f47, %f46;
	add.s32 	%r59, %r59, 16;
	add.s32 	%r58, %r58, 16;
	setp.ne.s32 	%p4, %r59, 0;
	@%p4 bra 	$L__BB2_4;
$L__BB2_5:
	setp.eq.s32 	%p5, %r3, 0;
	@%p5 bra 	$L__BB2_14;
	and.b32  	%r12, %r24, 7;
	setp.lt.u32 	%p6, %r3, 8;
	@%p6 bra 	$L__BB2_8;
	add.s32 	%r46, %r61, %r2;
	mul.wide.u32 	%rd39, %r46, 4;
	add.s64 	%rd40, %rd1, %rd39;
	ld.global.nc.f32 	%f49, [%rd40];
	fma.rn.f32 	%f50, %f49, %f49, %f81;
	add.s32 	%r47, %r46, 1;
	mul.wide.u32 	%rd41, %r47, 4;
	add.s64 	%rd42, %rd1, %rd41;
	ld.global.nc.f32 	%f51, [%rd42];
	fma.rn.f32 	%f52, %f51, %f51, %f50;
	add.s32 	%r48, %r46, 2;
	mul.wide.u32 	%rd43, %r48, 4;
	add.s64 	%rd44, %rd1, %rd43;
	ld.global.nc.f32 	%f53, [%rd44];
	fma.rn.f32 	%f54, %f53, %f53, %f52;
	add.s32 	%r49, %r46, 3;
	mul.wide.u32 	%rd45, %r49, 4;
	add.s64 	%rd46, %rd1, %rd45;
	ld.global.nc.f32 	%f55, [%rd46];
	fma.rn.f32 	%f56, %f55, %f55, %f54;
	add.s32 	%r50, %r46, 4;
	mul.wide.u32 	%rd47, %r50, 4;
	add.s64 	%rd48, %rd1, %rd47;
	ld.global.nc.f32 	%f57, [%rd48];
	fma.rn.f32 	%f58, %f57, %f57, %f56;
	add.s32 	%r51, %r46, 5;
	mul.wide.u32 	%rd49, %r51, 4;
	add.s64 	%rd50, %rd1, %rd49;
	ld.global.nc.f32 	%f59, [%rd50];
	fma.rn.f32 	%f60, %f59, %f59, %f58;
	add.s32 	%r52, %r46, 6;
	mul.wide.u32 	%rd51, %r52, 4;
	add.s64 	%rd52, %rd1, %rd51;
	ld.global.nc.f32 	%f61, [%rd52];
	fma.rn.f32 	%f62, %f61, %f61, %f60;
	add.s32 	%r53, %r46, 7;
	mul.wide.u32 	%rd53, %r53, 4;
	add.s64 	%rd54, %rd1, %rd53;
	ld.global.nc.f32 	%f63, [%rd54];
	fma.rn.f32 	%f81, %f63, %f63, %f62;
	add.s32 	%r61, %r61, 8;
$L__BB2_8:
	setp.eq.s32 	%p7, %r12, 0;
	@%p7 bra 	$L__BB2_14;
	and.b32  	%r15, %r24, 3;
	setp.lt.u32 	%p8, %r12, 4;
	@%p8 bra 	$L__BB2_11;
	add.s32 	%r54, %r61, %r2;
	mul.wide.u32 	%rd55, %r54, 4;
	add.s64 	%rd56, %rd1, %rd55;
	ld.global.nc.f32 	%f65, [%rd56];
	fma.rn.f32 	%f66, %f65, %f65, %f81;
	add.s32 	%r55, %r54, 1;
	mul.wide.u32 	%rd57, %r55, 4;
	add.s64 	%rd58, %rd1, %rd57;
	ld.global.nc.f32 	%f67, [%rd58];
	fma.rn.f32 	%f68, %f67, %f67, %f66;
	add.s32 	%r56, %r54, 2;
	mul.wide.u32 	%rd59, %r56, 4;
	add.s64 	%rd60, %rd1, %rd59;
	ld.global.nc.f32 	%f69, [%rd60];
	fma.rn.f32 	%f70, %f69, %f69, %f68;
	add.s32 	%r57, %r54, 3;
	mul.wide.u32 	%rd61, %r57, 4;
	add.s64 	%rd62, %rd1, %rd61;
	ld.global.nc.f32 	%f71, [%rd62];
	fma.rn.f32 	%f81, %f71, %f71, %f70;
	add.s32 	%r61, %r61, 4;
$L__BB2_11:
	setp.eq.s32 	%p9, %r15, 0;
	@%p9 bra 	$L__BB2_14;
	add.s32 	%r64, %r61, %r2;
	neg.s32 	%r63, %r15;
$L__BB2_13:
	.pragma "nounroll";
	mul.wide.u32 	%rd63, %r64, 4;
	add.s64 	%rd64, %rd1, %rd63;
	ld.global.nc.f32 	%f72, [%rd64];
	fma.rn.f32 	%f81, %f72, %f72, %f81;
	add.s32 	%r64, %r64, 1;
	add.s32 	%r63, %r63, 1;
	setp.ne.s32 	%p10, %r63, 0;
	@%p10 bra 	$L__BB2_13;
$L__BB2_14:
	st.global.f32 	[%rd2], %f81;
$L__BB2_15:
	ret;

}
	// .globl	_Z15kernel_jacf_fl2iiPfPKfS1_PKci
.visible .entry _Z15kernel_jacf_fl2iiPfPKfS1_PKci(
	.param .u32 _Z15kernel_jacf_fl2iiPfPKfS1_PKci_param_0,
	.param .u32 _Z15kernel_jacf_fl2iiPfPKfS1_PKci_param_1,
	.param .u64 .ptr .align 1 _Z15kernel_jacf_fl2iiPfPKfS1_PKci_param_2,
	.param .u64 .ptr .align 1 _Z15kernel_jacf_fl2iiPfPKfS1_PKci_param_3,
	.param .u64 .ptr .align 1 _Z15kernel_jacf_fl2iiPfPKfS1_PKci_param_4,
	.param .u64 .ptr .align 1 _Z15kernel_jacf_fl2iiPfPKfS1_PKci_param_5,
	.param .u32 _Z15kernel_jacf_fl2iiPfPKfS1_PKci_param_6
)
{
	.local .align 16 .b8 	__local_depot3[32];
	.reg .b64 	%SP;
	.reg .b64 	%SPL;
	.reg .pred 	%p<9>;
	.reg .b16 	%rs<5>;
	.reg .b32 	%r<43>;
	.reg .b32 	%f<172>;
	.reg .b64 	%rd<42>;

	mov.u64 	%SPL, __local_depot3;
	ld.param.u32 	%r8, [_Z15kernel_jacf_fl2iiPfPKfS1_PKci_param_0];
	ld.param.u32 	%r9, [_Z15kernel_jacf_fl2iiPfPKfS1_PKci_param_1];
	ld.param.u64 	%rd4, [_Z15kernel_jacf_fl2iiPfPKfS1_PKci_param_3];
	ld.param.u64 	%rd6, [_Z15kernel_jacf_fl2iiPfPKfS1_PKci_param_4];
	ld.param.u64 	%rd5, [_Z15kernel_jacf_fl2iiPfPKfS1_PKci_param_5];
	cvta.to.global.u64 	%rd1, %rd6;
	add.u64 	%rd2, %SPL, 0;
	mov.u32 	%r10, %tid.x;
	mov.u32 	%r11, %ntid.x;
	mov.u32 	%r12, %ctaid.x;
	mad.lo.s32 	%r1, %r11, %r12, %r10;
	mov.u32 	%r13, %tid.y;
	mov.u32 	%r14, %ntid.y;
	mov.u32 	%r15, %ctaid.y;
	mad.lo.s32 	%r16, %r14, %r15, %r13;
	setp.ge.u32 	%p1, %r1, %r8;
	setp.ge.u32 	%p2, %r16, %r9;
	or.pred  	%p3, %p1, %p2;
	@%p3 bra 	$L__BB3_7;
	cvta.to.global.u64 	%rd8, %rd5;
	mul.lo.s32 	%r17, %r1, 3;
	cvt.u64.u32 	%rd9, %r17;
	add.s64 	%rd10, %rd8, %rd9;
	ld.global.nc.u8 	%rs1, [%rd10];
	cvt.u16.u8 	%rs2, %rs1;
	cvt.u32.u16 	%r18, %rs2;
	cvt.s32.s8 	%r3, %r18;
	add.s32 	%r19, %r17, 1;
	cvt.u64.u32 	%rd11, %r19;
	add.s64 	%rd12, %rd8, %rd11;
	ld.global.nc.u8 	%rs4, [%rd12];
	cvt.s32.s8 	%r4, %rs4;
	shr.u32 	%r5, %r16, 3;
	setp.ne.s32 	%p4, %r5, %r4;
	setp.ne.s32 	%p5, %r5, %r3;
	and.pred  	%p6, %p4, %p5;
	@%p6 bra 	$L__BB3_7;
	setp.ne.s32 	%p7, %r5, %r3;
	shl.b32 	%r20, %r1, 3;
	cvta.to.global.u64 	%rd13, %rd4;
	mul.wide.u32 	%rd14, %r20, 4;
	add.s64 	%rd15, %rd13, %rd14;
	ld.global.nc.f32 	%f1, [%rd15];
	ld.global.nc.f32 	%f2, [%rd15+4];
	ld.global.nc.f32 	%f3, [%rd15+8];
	ld.global.nc.f32 	%f4, [%rd15+12];
	ld.global.nc.f32 	%f5, [%rd15+16];
	ld.global.nc.f32 	%f6, [%rd15+20];
	ld.global.nc.f32 	%f7, [%rd15+24];
	ld.global.nc.f32 	%f8, [%rd15+28];
	and.b32  	%r6, %r16, 7;
	@%p7 bra 	$L__BB3_4;
	shl.b32 	%r23, %r4, 3;
	mul.wide.s32 	%rd20, %r23, 4;
	add.s64 	%rd21, %rd1, %rd20;
	ld.global.nc.f32 	%f163, [%rd21];
	ld.global.nc.f32 	%f162, [%rd21+4];
	ld.global.nc.f32 	%f161, [%rd21+8];
	mov.f32 	%f59, 0f00000000;
	st.local.v4.f32 	[%rd2], {%f59, %f59, %f59, %f59};
	ld.global.nc.f32 	%f160, [%rd21+12];
	ld.global.nc.f32 	%f159, [%rd21+16];
	ld.global.nc.f32 	%f158, [%rd21+20];
	ld.global.nc.f32 	%f157, [%rd21+24];
	st.local.v4.f32 	[%rd2+16], {%f59, %f59, %f59, %f59};
	ld.global.nc.f32 	%f156, [%rd21+28];
	mul.wide.u32 	%rd22, %r6, 4;
	add.s64 	%rd23, %rd2, %rd22;
	mov.b32 	%r24, 1065353216;
	st.local.u32 	[%rd23], %r24;
	ld.local.v4.f32 	{%f171, %f170, %f169, %f168}, [%rd2];
	ld.local.v4.f32 	{%f167, %f166, %f165, %f164}, [%rd2+16];
	bra.uni 	$L__BB3_6;
$L__BB3_4:
	setp.ne.s32 	%p8, %r5, %r4;
	@%p8 bra 	$L__BB3_6;
	shl.b32 	%r21, %r3, 3;
	mul.wide.s32 	%rd16, %r21, 4;
	add.s64 	%rd17, %rd1, %rd16;
	ld.global.nc.f32 	%f171, [%rd17];
	ld.global.nc.f32 	%f170, [%rd17+4];
	ld.global.nc.f32 	%f169, [%rd17+8];
	mov.f32 	%f58, 0f00000000;
	st.local.v4.f32 	[%rd2], {%f58, %f58, %f58, %f58};
	ld.global.nc.f32 	%f168, [%rd17+12];
	ld.global.nc.f32 	%f167, [%rd17+16];
	ld.global.nc.f32 	%f166, [%rd17+20];
	ld.global.nc.f32 	%f165, [%rd17+24];
	st.local.v4.f32 	[%rd2+16], {%f58, %f58, %f58, %f58};
	ld.global.nc.f32 	%f164, [%rd17+28];
	mul.wide.u32 	%rd18, %r6, 4;
	add.s64 	%rd19, %rd2, %rd18;
	mov.b32 	%r22, 1065353216;
	st.local.u32 	[%rd19], %r22;
	ld.local.v4.f32 	{%f163, %f162, %f161, %f160}, [%rd2];
	ld.local.v4.f32 	{%f159, %f158, %f157, %f156}, [%rd2+16];
$L__BB3_6:
	ld.param.u64 	%rd41, [_Z15kernel_jacf_fl2iiPfPKfS1_PKci_param_2];
	cvta.to.global.u64 	%rd24, %rd41;
	mul.f32 	%f60, %f1, %f171;
	mul.f32 	%f61, %f2, %f170;
	sub.f32 	%f62, %f60, %f61;
	mul.f32 	%f63, %f1, %f170;
	fma.rn.f32 	%f64, %f2, %f171, %f63;
	mul.f32 	%f65, %f5, %f169;
	mul.f32 	%f66, %f6, %f168;
	sub.f32 	%f67, %f65, %f66;
	mul.f32 	%f68, %f5, %f168;
	fma.rn.f32 	%f69, %f6, %f169, %f68;
	add.f32 	%f70, %f62, %f67;
	add.f32 	%f71, %f64, %f69;
	mul.f32 	%f72, %f3, %f171;
	mul.f32 	%f73, %f4, %f170;
	sub.f32 	%f74, %f72, %f73;
	mul.f32 	%f75, %f3, %f170;
	fma.rn.f32 	%f76, %f4, %f171, %f75;
	mul.f32 	%f77, %f7, %f169;
	mul.f32 	%f78, %f8, %f168;
	sub.f32 	%f79, %f77, %f78;
	mul.f32 	%f80, %f7, %f168;
	fma.rn.f32 	%f81, %f8, %f169, %f80;
	add.f32 	%f82, %f74, %f79;
	add.f32 	%f83, %f76, %f81;
	mul.f32 	%f84, %f1, %f167;
	mul.f32 	%f85, %f2, %f166;
	sub.f32 	%f86, %f84, %f85;
	mul.f32 	%f87, %f1, %f166;
	fma.rn.f32 	%f88, %f2, %f167, %f87;
	mul.f32 	%f89, %f5, %f165;
	mul.f32 	%f90, %f6, %f164;
	sub.f32 	%f91, %f89, %f90;
	mul.f32 	%f92, %f5, %f164;
	fma.rn.f32 	%f93, %f6, %f165, %f92;
	add.f32 	%f94, %f86, %f91;
	add.f32 	%f95, %f88, %f93;
	mul.f32 	%f96, %f3, %f167;
	mul.f32 	%f97, %f4, %f166;
	sub.f32 	%f98, %f96, %f97;
	mul.f32 	%f99, %f3, %f166;
	fma.rn.f32 	%f100, %f4, %f167, %f99;
	mul.f32 	%f101, %f7, %f165;
	mul.f32 	%f102, %f8, %f164;
	sub.f32 	%f103, %f101, %f102;
	mul.f32 	%f104, %f7, %f164;
	fma.rn.f32 	%f105, %f8, %f165, %f104;
	add.f32 	%f106, %f98, %f103;
	add.f32 	%f107, %f100, %f105;
	mul.f32 	%f108, %f71, %f162;
	fma.rn.f32 	%f109, %f70, %f163, %f108;
	mul.f32 	%f110, %f71, %f163;
	mul.f32 	%f111, %f70, %f162;
	sub.f32 	%f112, %f110, %f111;
	mul.f32 	%f113, %f83, %f160;
	fma.rn.f32 	%f114, %f82, %f161, %f113;
	mul.f32 	%f115, %f83, %f161;
	mul.f32 	%f116, %f82, %f160;
	sub.f32 	%f117, %f115, %f116;
	add.f32 	%f118, %f109, %f114;
	add.f32 	%f119, %f112, %f117;
	mul.f32 	%f120, %f71, %f158;
	fma.rn.f32 	%f121, %f70, %f159, %f120;
	mul.f32 	%f122, %f71, %f159;
	mul.f32 	%f123, %f70, %f158;
	sub.f32 	%f124, %f122, %f123;
	mul.f32 	%f125, %f83, %f156;
	fma.rn.f32 	%f126, %f82, %f157, %f125;
	mul.f32 	%f127, %f83, %f157;
	mul.f32 	%f128, %f82, %f156;
	sub.f32 	%f129, %f127, %f128;
	add.f32 	%f130, %f121, %f126;
	add.f32 	%f131, %f124, %f129;
	mul.f32 	%f132, %f162, %f95;
	fma.rn.f32 	%f133, %f163, %f94, %f132;
	mul.f32 	%f134, %f163, %f95;
	mul.f32 	%f135, %f162, %f94;
	sub.f32 	%f136, %f134, %f135;
	mul.f32 	%f137, %f107, %f160;
	fma.rn.f32 	%f138, %f106, %f161, %f137;
	mul.f32 	%f139, %f107, %f161;
	mul.f32 	%f140, %f106, %f160;
	sub.f32 	%f141, %f139, %f140;
	add.f32 	%f142, %f133, %f138;
	add.f32 	%f143, %f136, %f141;
	mul.f32 	%f144, %f95, %f158;
	fma.rn.f32 	%f145, %f94, %f159, %f144;
	mul.f32 	%f146, %f95, %f159;
	mul.f32 	%f147, %f94, %f158;
	sub.f32 	%f148, %f146, %f147;
	mul.f32 	%f149, %f107, %f156;
	fma.rn.f32 	%f150, %f106, %f157, %f149;
	mul.f32 	%f151, %f107, %f157;
	mul.f32 	%f152, %f106, %f156;
	sub.f32 	%f153, %f151, %f152;
	add.f32 	%f154, %f145, %f150;
	add.f32 	%f155, %f148, %f153;
	mov.u32 	%r25, %ntid.x;
	mov.u32 	%r26, %ctaid.x;
	mov.u32 	%r27, %tid.x;
	mad.lo.s32 	%r28, %r25, %r26, %r27;
	mul.lo.s32 	%r29, %r28, %r9;
	shl.b32 	%r30, %r29, 3;
	mov.u32 	%r31, %ntid.y;
	mov.u32 	%r32, %ctaid.y;
	mov.u32 	%r33, %tid.y;
	mad.lo.s32 	%r34, %r31, %r32, %r33;
	add.s32 	%r35, %r30, %r34;
	mul.wide.u32 	%rd25, %r35, 4;
	add.s64 	%rd26, %rd24, %rd25;
	st.global.f32 	[%rd26], %f118;
	add.s32 	%r36, %r35, %r9;
	mul.wide.u32 	%rd27, %r36, 4;
	add.s64 	%rd28, %rd24, %rd27;
	st.global.f32 	[%rd28], %f119;
	add.s32 	%r37, %r36, %r9;
	mul.wide.u32 	%rd29, %r37, 4;
	add.s64 	%rd30, %rd24, %rd29;
	st.global.f32 	[%rd30], %f130;
	add.s32 	%r38, %r37, %r9;
	mul.wide.u32 	%rd31, %r38, 4;
	add.s64 	%rd32, %rd24, %rd31;
	st.global.f32 	[%rd32], %f131;
	add.s32 	%r39, %r38, %r9;
	mul.wide.u32 	%rd33, %r39, 4;
	add.s64 	%rd34, %rd24, %rd33;
	st.global.f32 	[%rd34], %f142;
	add.s32 	%r40, %r39, %r9;
	mul.wide.u32 	%rd35, %r40, 4;
	add.s64 	%rd36, %rd24, %rd35;
	st.global.f32 	[%rd36], %f143;
	add.s32 	%r41, %r40, %r9;
	mul.wide.u32 	%rd37, %r41, 4;
	add.s64 	%rd38, %rd24, %rd37;
	st.global.f32 	[%rd38], %f154;
	add.s32 	%r42, %r41, %r9;
	mul.wide.u32 	%rd39, %r42, 4;
	add.s64 	%rd40, %rd24, %rd39;
	st.global.f32 	[%rd40], %f155;
$L__BB3_7:
	ret;

}


// ===== COMPILED SASS (sm_100) =====

	.target	sm_100

	.elftype	@"ET_EXEC"


//--------------------- .note.nv.tkinfo           --------------------------
	.section	.note.nv.tkinfo,"",@"SHT_NOTE"
	.sectionflags	@"SHF_NOTE_NV_TKINFO"
	.tkinfo
        /*0018*/ 	.word	0x00000002
        /*0030*/ 	.string	""
        /*0030*/ 	.string	"ptxas"
        /*0030*/ 	.string	"Cuda compilation tools, release 13.0, V13.0.88"
        /*0030*/ 	.string	"Build cuda_13.0.r13.0/compiler.36424714_0"
        /*0030*/ 	.string	"-arch sm_100 -m 64 "



//--------------------- .note.nv.cuinfo           --------------------------
	.section	.note.nv.cuinfo,"",@"SHT_NOTE"
	.sectionflags	@"SHF_NOTE_NV_CUINFO"
        /*0018*/ 	.short	0x0002
        /*001a*/ 	.short	0x0064
        /*001c*/ 	.short	0x0082
	.zero		2


//--------------------- .nv.info                  --------------------------
	.section	.nv.info,"",@"SHT_CUDA_INFO"
	.align	4


	//----- nvinfo : EIATTR_REGCOUNT
	.align		4
        /*0000*/ 	.byte	0x04, 0x2f
        /*0002*/ 	.short	(.L_1 - .L_0)
	.align		4
.L_0:
        /*0004*/ 	.word	index@(_Z17kernel_sqrtdiv_flifPf)
        /*0008*/ 	.word	0x0000000e


	//----- nvinfo : EIATTR_FRAME_SIZE
	.align		4
.L_1:
        /*000c*/ 	.byte	0x04, 0x11
        /*000e*/ 	.short	(.L_3 - .L_2)
	.align		4
.L_2:
        /*0010*/ 	.word	index@($__internal_1_$__cuda_sm20_sqrt_rn_f32_slowpath)
        /*0014*/ 	.word	0x00000000


	//----- nvinfo : EIATTR_FRAME_SIZE
	.align		4
.L_3:
        /*0018*/ 	.byte	0x04, 0x11
        /*001a*/ 	.short	(.L_5 - .L_4)
	.align		4
.L_4:
        /*001c*/ 	.word	index@($__internal_0_$__cuda_sm20_rcp_rn_f32_slowpath)
        /*0020*/ 	.word	0x00000000


	//----- nvinfo : EIATTR_FRAME_SIZE
	.align		4
.L_5:
        /*0024*/ 	.byte	0x04, 0x11
        /*0026*/ 	.short	(.L_7 - .L_6)
	.align		4
.L_6:
        /*0028*/ 	.word	index@(_Z17kernel_sqrtdiv_flifPf)
        /*002c*/ 	.word	0x00000000


	//----- nvinfo : EIATTR_REGCOUNT
	.align		4
.L_7:
        /*0030*/ 	.byte	0x04, 0x2f
        /*0032*/ 	.short	(.L_9 - .L_8)
	.align		4
.L_8:
        /*0034*/ 	.word	index@(_Z18kernel_diagmult_fliPfPKf)
        /*0038*/ 	.word	0x0000000c


	//----- nvinfo : EIATTR_FRAME_SIZE
	.align		4
.L_9:
        /*003c*/ 	.byte	0x04, 0x11
        /*003e*/ 	.short	(.L_11 - .L_10)
	.align		4
.L_10:
        /*0040*/ 	.word	index@(_Z18kernel_diagmult_fliPfPKf)
        /*0044*/ 	.word	0x00000000


	//----- nvinfo : EIATTR_REGCOUNT
	.align		4
.L_11:
        /*0048*/ 	.byte	0x04, 0x2f
        /*004a*/ 	.short	(.L_13 - .L_12)
	.align		4
.L_12:
        /*004c*/ 	.word	index@(_Z15kernel_jnorm_fliiPKfPf)
        /*0050*/ 	.word	0x00000020


	//----- nvinfo : EIATTR_FRAME_SIZE
	.align		4
.L_13:
        /*0054*/ 	.byte	0x04, 0x11
        /*0056*/ 	.short	(.L_15 - .L_14)
	.align		4
.L_14:
        /*0058*/ 	.word	index@(_Z15kernel_jnorm_fliiPKfPf)
        /*005c*/ 	.word	0x00000000


	//----- nvinfo : EIATTR_REGCOUNT
	.align		4
.L_15:
        /*0060*/ 	.byte	0x04, 0x2f
        /*0062*/ 	.short	(.L_17 - .L_16)
	.align		4
.L_16:
        /*0064*/ 	.word	index@(_Z15kernel_jacf_fl2iiPfPKfS1_PKci)
        /*0068*/ 	.word	0x00000020


	//----- nvinfo : EIATTR_FRAME_SIZE
	.align		4
.L_17:
        /*006c*/ 	.byte	0x04, 0x11
        /*006e*/ 	.short	(.L_19 - .L_18)
	.align		4
.L_18:
        /*0070*/ 	.word	index@(_Z15kernel_jacf_fl2iiPfPKfS1_PKci)
        /*0074*/ 	.word	0x00000000


	//----- nvinfo : EIATTR_MIN_STACK_SIZE
	.align		4
.L_19:
        /*0078*/ 	.byte	0x04, 0x12
        /*007a*/ 	.short	(.L_21 - .L_20)
	.align		4
.L_20:
        /*007c*/ 	.word	index@(_Z15kernel_jacf_fl2iiPfPKfS1_PKci)
        /*0080*/ 	.word	0x00000000


	//----- nvinfo : EIATTR_MIN_STACK_SIZE
	.align		4
.L_21:
        /*0084*/ 	.byte	0x04, 0x12
        /*0086*/ 	.short	(.L_23 - .L_22)
	.align		4
.L_22:
        /*0088*/ 	.word	index@(_Z15kernel_jnorm_fliiPKfPf)
        /*008c*/ 	.word	0x00000000


	//----- nvinfo : EIATTR_MIN_STACK_SIZE
	.align		4
.L_23:
        /*0090*/ 	.byte	0x04, 0x12
        /*0092*/ 	.short	(.L_25 - .L_24)
	.align		4
.L_24:
        /*0094*/ 	.word	index@(_Z18kernel_diagmult_fliPfPKf)
        /*0098*/ 	.word	0x00000000


	//----- nvinfo : EIATTR_MIN_STACK_SIZE
	.align		4
.L_25:
        /*009c*/ 	.byte	0x04, 0x12
        /*009e*/ 	.short	(.L_27 - .L_26)
	.align		4
.L_26:
        /*00a0*/ 	.word	index@(_Z17kernel_sqrtdiv_flifPf)
        /*00a4*/ 	.word	0x00000000
.L_27:


//--------------------- .nv.compat                --------------------------
	.section	.nv.compat,"",@"SHT_CUDA_COMPAT_INFO"
	.align	4
        /*0000*/ 	.byte	0x02, 0x09, 0x00, 0x00, 0x02, 0x02, 0x01, 0x00, 0x02, 0x05, 0x05, 0x00, 0x03, 0x07, 0x01, 0x01
        /*0010*/ 	.byte	0x02, 0x03, 0x00, 0x00, 0x02, 0x06, 0x01, 0x00, 0x04, 0x0b, 0x08, 0x00, 0x01, 0x00, 0x00, 0x00
        /*0020*/ 	.byte	0x00, 0x00, 0x00, 0x00


//--------------------- .nv.info._Z15kernel_jacf_fl2iiPfPKfS1_PKci --------------------------
	.section	.nv.info._Z15kernel_jacf_fl2iiPfPKfS1_PKci,"",@"SHT_CUDA_INFO"
	.sectionflags	@""
	.align	4


	//----- nvinfo : EIATTR_CUDA_API_VERSION
	.align		4
        /*0000*/ 	.byte	0x04, 0x37
        /*0002*/ 	.short	(.L_29 - .L_28)
.L_28:
        /*0004*/ 	.word	0x00000082


	//----- nvinfo : EIATTR_KPARAM_INFO
	.align		4
.L_29:
        /*0008*/ 	.byte	0x04, 0x17
        /*000a*/ 	.short	(.L_31 - .L_30)
.L_30:
        /*000c*/ 	.word	0x00000000
        /*0010*/ 	.short	0x0006
        /*0012*/ 	.short	0x0028
        /*0014*/ 	.byte	0x00, 0xf0, 0x11, 0x00


	//----- nvinfo : EIATTR_KPARAM_INFO
	.align		4
.L_31:
        /*0018*/ 	.byte	0x04, 0x17
        /*001a*/ 	.short	(.L_33 - .L_32)
.L_32:
        /*001c*/ 	.word	0x00000000
        /*0020*/ 	.short	0x0005
        /*0022*/ 	.short	0x0020
        /*0024*/ 	.byte	0x00, 0xf5, 0x21, 0x00


	//----- nvinfo : EIATTR_KPARAM_INFO
	.align		4
.L_33:
        /*0028*/ 	.byte	0x04, 0x17
        /*002a*/ 	.short	(.L_35 - .L_34)
.L_34:
        /*002c*/ 	.word	0x00000000
        /*0030*/ 	.short	0x0004
        /*0032*/ 	.short	0x0018
        /*0034*/ 	.byte	0x00, 0xf5, 0x21, 0x00


	//----- nvinfo : EIATTR_KPARAM_INFO
	.align		4
.L_35:
        /*0038*/ 	.byte	0x04, 0x17
        /*003a*/ 	.short	(.L_37 - .L_36)
.L_36:
        /*003c*/ 	.word	0x00000000
        /*0040*/ 	.short	0x0003
        /*0042*/ 	.short	0x0010
        /*0044*/ 	.byte	0x00, 0xf5, 0x21, 0x00


	//----- nvinfo : EIATTR_KPARAM_INFO
	.align		4
.L_37:
        /*0048*/ 	.byte	0x04, 0x17
        /*004a*/ 	.short	(.L_39 - .L_38)
.L_38:
        /*004c*/ 	.word	0x00000000
        /*0050*/ 	.short	0x0002
        /*0052*/ 	.short	0x0008
        /*0054*/ 	.byte	0x00, 0xf5, 0x21, 0x00


	//----- nvinfo : EIATTR_KPARAM_INFO
	.align		4
.L_39:
        /*0058*/ 	.byte	0x04, 0x17
        /*005a*/ 	.short	(.L_41 - .L_40)
.L_40:
        /*005c*/ 	.word	0x00000000
        /*0060*/ 	.short	0x0001
        /*0062*/ 	.short	0x0004
        /*0064*/ 	.byte	0x00, 0xf0, 0x11, 0x00


	//----- nvinfo : EIATTR_KPARAM_INFO
	.align		4
.L_41:
        /*0068*/ 	.byte	0x04, 0x17
        /*006a*/ 	.short	(.L_43 - .L_42)
.L_42:
        /*006c*/ 	.word	0x00000000
        /*0070*/ 	.short	0x0000
        /*0072*/ 	.short	0x0000
        /*0074*/ 	.byte	0x00, 0xf0, 0x11, 0x00


	//----- nvinfo : EIATTR_SPARSE_MMA_MASK
	.align		4
.L_43:
        /*0078*/ 	.byte	0x03, 0x50
        /*007a*/ 	.short	0x0000


	//----- nvinfo : EIATTR_MAXREG_COUNT
	.align		4
        /*007c*/ 	.byte	0x03, 0x1b
        /*007e*/ 	.short	0x00ff


	//----- nvinfo : EIATTR_MERCURY_ISA_VERSION
	.align		4
        /*0080*/ 	.byte	0x03, 0x5f
        /*0082*/ 	.short	0x0101


	//----- nvinfo : EIATTR_VRC_CTA_INIT_COUNT
	.align		4
        /*0084*/ 	.byte	0x02, 0x4a
	.zero		1
	.zero		1


	//----- nvinfo : EIATTR_EXIT_INSTR_OFFSETS
	.align		4
        /*0088*/ 	.byte	0x04, 0x1c
        /*008a*/ 	.short	(.L_45 - .L_44)


	//   ....[0]....
.L_44:
        /*008c*/ 	.word	0x000000c0


	//   ....[1]....
        /*0090*/ 	.word	0x000001c0


	//   ....[2]....
        /*0094*/ 	.word	0x00000e10


	//----- nvinfo : EIATTR_CRS_STACK_SIZE
	.align		4
.L_45:
        /*0098*/ 	.byte	0x04, 0x1e
        /*009a*/ 	.short	(.L_47 - .L_46)
.L_46:
        /*009c*/ 	.word	0x00000000


	//----- nvinfo : EIATTR_CBANK_PARAM_SIZE
	.align		4
.L_47:
        /*00a0*/ 	.byte	0x03, 0x19
        /*00a2*/ 	.short	0x002c


	//----- nvinfo : EIATTR_PARAM_CBANK
	.align		4
        /*00a4*/ 	.byte	0x04, 0x0a
        /*00a6*/ 	.short	(.L_49 - .L_48)
	.align		4
.L_48:
        /*00a8*/ 	.word	index@(.nv.constant0._Z15kernel_jacf_fl2iiPfPKfS1_PKci)
        /*00ac*/ 	.short	0x0380
        /*00ae*/ 	.short	0x002c


	//----- nvinfo : EIATTR_SW_WAR
	.align		4
.L_49:
        /*00b0*/ 	.byte	0x04, 0x36
        /*00b2*/ 	.short	(.L_51 - .L_50)
.L_50:
        /*00b4*/ 	.word	0x00000008
.L_51:


//--------------------- .nv.info._Z15kernel_jnorm_fliiPKfPf --------------------------
	.section	.nv.info._Z15kernel_jnorm_fliiPKfPf,"",@"SHT_CUDA_INFO"
	.sectionflags	@""
	.align	4


	//----- nvinfo : EIATTR_CUDA_API_VERSION
	.align		4
        /*0000*/ 	.byte	0x04, 0x37
        /*0002*/ 	.short	(.L_53 - .L_52)
.L_52:
        /*0004*/ 	.word	0x00000082


	//----- nvinfo : EIATTR_KPARAM_INFO
	.align		4
.L_53:
        /*0008*/ 	.byte	0x04, 0x17
        /*000a*/ 	.short	(.L_55 - .L_54)
.L_54:
        /*000c*/ 	.word	0x00000000
        /*0010*/ 	.short	0x0003
        /*0012*/ 	.short	0x0010
        /*0014*/ 	.byte	0x00, 0xf5, 0x21, 0x00


	//----- nvinfo : EIATTR_KPARAM_INFO
	.align		4
.L_55:
        /*0018*/ 	.byte	0x04, 0x17
        /*001a*/ 	.short	(.L_57 - .L_56)
.L_56:
        /*001c*/ 	.word	0x00000000
        /*0020*/ 	.short	0x0002
        /*0022*/ 	.short	0x0008
        /*0024*/ 	.byte	0x00, 0xf5, 0x21, 0x00


	//----- nvinfo : EIATTR_KPARAM_INFO
	.align		4
.L_57:
        /*0028*/ 	.byte	0x04, 0x17
        /*002a*/ 	.short	(.L_59 - .L_58)
.L_58:
        /*002c*/ 	.word	0x00000000
        /*0030*/ 	.short	0x0001
        /*0032*/ 	.short	0x0004
        /*0034*/ 	.byte	0x00, 0xf0, 0x11, 0x00


	//----- nvinfo : EIATTR_KPARAM_INFO
	.align		4
.L_59:
        /*0038*/ 	.byte	0x04, 0x17
        /*003a*/ 	.short	(.L_61 - .L_60)
.L_60:
        /*003c*/ 	.word	0x00000000
        /*0040*/ 	.short	0x0000
        /*0042*/ 	.short	0x0000
        /*0044*/ 	.byte	0x00, 0xf0, 0x11, 0x00


	//----- nvinfo : EIATTR_SPARSE_MMA_MASK
	.align		4
.L_61:
        /*0048*/ 	.byte	0x03, 0x50
        /*004a*/ 	.short	0x0000


	//----- nvinfo : EIATTR_MAXREG_COUNT
	.align		4
        /*004c*/ 	.byte	0x03, 0x1b
        /*004e*/ 	.short	0x00ff


	//----- nvinfo : EIATTR_MERCURY_ISA_VERSION
	.align		4
        /*0050*/ 	.byte	0x03, 0x5f
        /*0052*/ 	.short	0x0101


	//----- nvinfo : EIATTR_VRC_CTA_INIT_COUNT
	.align		4
        /*0054*/ 	.byte	0x02, 0x4a
	.zero		1
	.zero		1


	//----- nvinfo : EIATTR_EXIT_INSTR_OFFSETS
	.align		4
        /*0058*/ 	.byte	0x04, 0x1c
        /*005a*/ 	.short	(.L_63 - .L_62)


	//   ....[0]....
.L_62:
        /*005c*/ 	.word	0x00000070


	//   ....[1]....
        /*0060*/ 	.word	0x000000e0


	//   ....[2]....
        /*0064*/ 	.word	0x00000a70


	//----- nvinfo : EIATTR_CBANK_PARAM_SIZE
	.align		4
.L_63:
        /*0068*/ 	.byte	0x03, 0x19
        /*006a*/ 	.short	0x0018


	//----- nvinfo : EIATTR_PARAM_CBANK
	.align		4
        /*006c*/ 	.byte	0x04, 0x0a
        /*006e*/ 	.short	(.L_65 - .L_64)
	.align		4
.L_64:
        /*0070*/ 	.word	index@(.nv.constant0._Z15kernel_jnorm_fliiPKfPf)
        /*0074*/ 	.short	0x0380
        /*0076*/ 	.short	0x0018


	//----- nvinfo : EIATTR_SW_WAR
	.align		4
.L_65:
        /*0078*/ 	.byte	0x04, 0x36
        /*007a*/ 	.short	(.L_67 - .L_66)
.L_66:
        /*007c*/ 	.word	0x00000008
.L_67:


//--------------------- .nv.info._Z18kernel_diagmult_fliPfPKf --------------------------
	.section	.nv.info._Z18kernel_diagmult_fliPfPKf,"",@"SHT_CUDA_INFO"
	.sectionflags	@""
	.align	4


	//----- nvinfo : EIATTR_CUDA_API_VERSION
	.align		4
        /*0000*/ 	.byte	0x04, 0x37
        /*0002*/ 	.short	(.L_69 - .L_68)
.L_68:
        /*0004*/ 	.word	0x00000082


	//----- nvinfo : EIATTR_KPARAM_INFO
	.align		4
.L_69:
        /*0008*/ 	.byte	0x04, 0x17
        /*000a*/ 	.short	(.L_71 - .L_70)
.L_70:
        /*000c*/ 	.word	0x00000000
        /*0010*/ 	.short	0x0002
        /*0012*/ 	.short	0x0010
        /*0014*/ 	.byte	0x00, 0xf5, 0x21, 0x00


	//----- nvinfo : EIATTR_KPARAM_INFO
	.align		4
.L_71:
        /*0018*/ 	.byte	0x04, 0x17
        /*001a*/ 	.short	(.L_73 - .L_72)
.L_72:
        /*001c*/ 	.word	0x00000000
        /*0020*/ 	.short	0x0001
        /*0022*/ 	.short	0x0008
        /*0024*/ 	.byte	0x00, 0xf5, 0x21, 0x00


	//----- nvinfo : EIATTR_KPARAM_INFO
	.align		4
.L_73:
        /*0028*/ 	.byte	0x04, 0x17
        /*002a*/ 	.short	(.L_75 - .L_74)
.L_74:
        /*002c*/ 	.word	0x00000000
        /*0030*/ 	.short	0x0000
        /*0032*/ 	.short	0x0000
        /*0034*/ 	.byte	0x00, 0xf0, 0x11, 0x00


	//----- nvinfo : EIATTR_SPARSE_MMA_MASK
	.align		4
.L_75:
        /*0038*/ 	.byte	0x03, 0x50
        /*003a*/ 	.short	0x0000


	//----- nvinfo : EIATTR_MAXREG_COUNT
	.align		4
        /*003c*/ 	.byte	0x03, 0x1b
        /*003e*/ 	.short	0x00ff


	//----- nvinfo : EIATTR_MERCURY_ISA_VERSION
	.align		4
        /*0040*/ 	.byte	0x03, 0x5f
        /*0042*/ 	.short	0x0101


	//----- nvinfo : EIATTR_VRC_CTA_INIT_COUNT
	.align		4
        /*0044*/ 	.byte	0x02, 0x4a
	.zero		1
	.zero		1


	//----- nvinfo : EIATTR_EXIT_INSTR_OFFSETS
	.align		4
        /*0048*/ 	.byte	0x04, 0x1c
        /*004a*/ 	.short	(.L_77 - .L_76)


	//   ....[0]....
.L_76:
        /*004c*/ 	.word	0x00000080


	//   ....[1]....
        /*0050*/ 	.word	0x00000240


	//----- nvinfo : EIATTR_CBANK_PARAM_SIZE
	.align		4
.L_77:
        /*0054*/ 	.byte	0x03, 0x19
        /*0056*/ 	.short	0x0018


	//----- nvinfo : EIATTR_PARAM_CBANK
	.align		4
        /*0058*/ 	.byte	0x04, 0x0a
        /*005a*/ 	.short	(.L_79 - .L_78)
	.align		4
.L_78:
        /*005c*/ 	.word	index@(.nv.constant0._Z18kernel_diagmult_fliPfPKf)
        /*0060*/ 	.short	0x0380
        /*0062*/ 	.short	0x0018


	//----- nvinfo : EIATTR_SW_WAR
	.align		4
.L_79:
        /*0064*/ 	.byte	0x04, 0x36
        /*0066*/ 	.short	(.L_81 - .L_80)
.L_80:
        /*0068*/ 	.word	0x00000008
.L_81:


//--------------------- .nv.info._Z17kernel_sqrtdiv_flifPf --------------------------
	.section	.nv.info._Z17kernel_sqrtdiv_flifPf,"",@"SHT_CUDA_INFO"
	.sectionflags	@""
	.align	4


	//----- nvinfo : EIATTR_CUDA_API_VERSION
	.align		4
        /*0000*/ 	.byte	0x04, 0x37
        /*0002*/ 	.short	(.L_83 - .L_82)
.L_82:
        /*0004*/ 	.word	0x00000082


	//----- nvinfo : EIATTR_KPARAM_INFO
	.align		4
.L_83:
        /*0008*/ 	.byte	0x04, 0x17
        /*000a*/ 	.short	(.L_85 - .L_84)
.L_84:
        /*000c*/ 	.word	0x00000000
        /*0010*/ 	.short	0x0002
        /*0012*/ 	.short	0x0008
        /*0014*/ 	.byte	0x00, 0xf5, 0x21, 0x00


	//----- nvinfo : EIATTR_KPARAM_INFO
	.align		4
.L_85:
        /*0018*/ 	.byte	0x04, 0x17
        /*001a*/ 	.short	(.L_87 - .L_86)
.L_86:
        /*001c*/ 	.word	0x00000000
        /*0020*/ 	.short	0x0001
        /*0022*/ 	.short	0x0004
        /*0024*/ 	.byte	0x00, 0xf0, 0x11, 0x00


	//----- nvinfo : EIATTR_KPARAM_INFO
	.align		4
.L_87:
        /*0028*/ 	.byte	0x04, 0x17
        /*002a*/ 	.short	(.L_89 - .L_88)
.L_88:
        /*002c*/ 	.word	0x00000000
        /*0030*/ 	.short	0x0000
        /*0032*/ 	.short	0x0000
        /*0034*/ 	.byte	0x00, 0xf0, 0x11, 0x00


	//----- nvinfo : EIATTR_SPARSE_MMA_MASK
	.align		4
.L_89:
        /*0038*/ 	.byte	0x03, 0x50
        /*003a*/ 	.short	0x0000


	//----- nvinfo : EIATTR_MAXREG_COUNT
	.align		4
        /*003c*/ 	.byte	0x03, 0x1b
        /*003e*/ 	.short	0x00ff


	//----- nvinfo : EIATTR_MERCURY_ISA_VERSION
	.align		4
        /*0040*/ 	.byte	0x03, 0x5f
        /*0042*/ 	.short	0x0101


	//----- nvinfo : EIATTR_VRC_CTA_INIT_COUNT
	.align		4
        /*0044*/ 	.byte	0x02, 0x4a
	.zero		1
	.zero		1


	//----- nvinfo : EIATTR_EXIT_INSTR_OFFSETS
	.align		4
        /*0048*/ 	.byte	0x04, 0x1c
        /*004a*/ 	.short	(.L_91 - .L_90)


	//   ....[0]....
.L_90:
        /*004c*/ 	.word	0x00000070


	//   ....[1]....
        /*0050*/ 	.word	0x000002b0


	//   ....[2]....
        /*0054*/ 	.word	0x000002d0


	//----- nvinfo : EIATTR_CRS_STACK_SIZE
	.align		4
.L_91:
        /*0058*/ 	.byte	0x04, 0x1e
        /*005a*/ 	.short	(.L_93 - .L_92)
.L_92:
        /*005c*/ 	.word	0x00000000


	//----- nvinfo : EIATTR_CBANK_PARAM_SIZE
	.align		4
.L_93:
        /*0060*/ 	.byte	0x03, 0x19
        /*0062*/ 	.short	0x0010


	//----- nvinfo : EIATTR_PARAM_CBANK
	.align		4
        /*0064*/ 	.byte	0x04, 0x0a
        /*0066*/ 	.short	(.L_95 - .L_94)
	.align		4
.L_94:
        /*0068*/ 	.word	index@(.nv.constant0._Z17kernel_sqrtdiv_flifPf)
        /*006c*/ 	.short	0x0380
        /*006e*/ 	.short	0x0010


	//----- nvinfo : EIATTR_SW_WAR
	.align		4
.L_95:
        /*0070*/ 	.byte	0x04, 0x36
        /*0072*/ 	.short	(.L_97 - .L_96)
.L_96:
        /*0074*/ 	.word	0x00000008
.L_97:


//--------------------- .nv.callgraph             --------------------------
	.section	.nv.callgraph,"",@"SHT_CUDA_CALLGRAPH"
	.align	4
	.sectionentsize	8
	.align		4
        /*0000*/ 	.word	0x00000000
	.align		4
        /*0004*/ 	.word	0xffffffff
	.align		4
        /*0008*/ 	.word	0x00000000
	.align		4
        /*000c*/ 	.word	0xfffffffe
	.align		4
        /*0010*/ 	.word	0x00000000
	.align		4
        /*0014*/ 	.word	0xfffffffd
	.align		4
        /*0018*/ 	.word	0x00000000
	.align		4
        /*001c*/ 	.word	0xfffffffc


//--------------------- .text._Z15kernel_jacf_fl2iiPfPKfS1_PKci --------------------------
	.section	.text._Z15kernel_jacf_fl2iiPfPKfS1_PKci,"ax",@progbits
	.align	128
        .global         _Z15kernel_jacf_fl2iiPfPKfS1_PKci
        .type           _Z15kernel_jacf_fl2iiPfPKfS1_PKci,@function
        .size           _Z15kernel_jacf_fl2iiPfPKfS1_PKci,(.L_x_27 - _Z15kernel_jacf_fl2iiPfPKfS1_PKci)
        .other          _Z15kernel_jacf_fl2iiPfPKfS1_PKci,@"STO_CUDA_ENTRY STV_DEFAULT"
_Z15kernel_jacf_fl2iiPfPKfS1_PKci:
.text._Z15kernel_jacf_fl2iiPfPKfS1_PKci:
[----:B------:R-:W-:Y:S01]  /*0000*/  LDC R1, c[0x0][0x37c] ;  /* 0x0000df00ff017b82 */ /* 0x000fe20000000800 */
[----:B------:R-:W0:Y:S01]  /*0010*/  S2R R0, SR_TID.Y ;  /* 0x0000000000007919 */ /* 0x000e220000002200 */
[----:B------:R-:W1:Y:S01]  /*0020*/  LDCU UR4, c[0x0][0x360] ;  /* 0x00006c00ff0477ac */ /* 0x000e620008000800 */
[----:B------:R-:W0:Y:S01]  /*0030*/  S2R R13, SR_CTAID.Y ;  /* 0x00000000000d7919 */ /* 0x000e220000002600 */
[----:B------:R-:W0:Y:S01]  /*0040*/  LDCU UR5, c[0x0][0x364] ;  /* 0x00006c80ff0577ac */ /* 0x000e220008000800 */
[----:B------:R-:W1:Y:S01]  /*0050*/  S2R R3, SR_TID.X ;  /* 0x0000000000037919 */ /* 0x000e620000002100 */
[----:B------:R-:W2:Y:S01]  /*0060*/  LDCU.64 UR8, c[0x0][0x380] ;  /* 0x00007000ff0877ac */ /* 0x000ea20008000a00 */
[----:B------:R-:W1:Y:S01]  /*0070*/  S2R R12, SR_CTAID.X ;  /* 0x00000000000c7919 */ /* 0x000e620000002500 */
[----:B0-----:R-:W-:-:S05]  /*0080*/  IMAD R0, R13, UR5, R0 ;  /* 0x000000050d007c24 */ /* 0x001fca000f8e0200 */
[----:B--2---:R-:W-:Y:S01]  /*0090*/  ISETP.GE.U32.AND P0, PT, R0, UR9, PT ;  /* 0x0000000900007c0c */ /* 0x004fe2000bf06070 */
[----:B-1----:R-:W-:-:S05]  /*00a0*/  IMAD R6, R12, UR4, R3 ;  /* 0x000000040c067c24 */ /* 0x002fca000f8e0203 */
[----:B------:R-:W-:-:S13]  /*00b0*/  ISETP.GE.U32.OR P0, PT, R6, UR8, P0 ;  /* 0x0000000806007c0c */ /* 0x000fda0008706470 */
[----:B------:R-:W-:Y:S05]  /*00c0*/  @P0 EXIT ;  /* 0x000000000000094d */ /* 0x000fea0003800000 */
[----:B------:R-:W0:Y:S01]  /*00d0*/  LDCU.64 UR6, c[0x0][0x3a0] ;  /* 0x00007400ff0677ac */ /* 0x000e220008000a00 */
[----:B------:R-:W-:Y:S01]  /*00e0*/  LEA R2, R6, R6, 0x1 ;  /* 0x0000000606027211 */ /* 0x000fe200078e08ff */
[----:B------:R-:W1:Y:S03]  /*00f0*/  LDCU.64 UR4, c[0x0][0x358] ;  /* 0x00006b00ff0477ac */ /* 0x000e660008000a00 */
[C---:B------:R-:W-:Y:S02]  /*0100*/  IADD3 R4, PT, PT, R2.reuse, 0x1, RZ ;  /* 0x0000000102047810 */ /* 0x040fe40007ffe0ff */
[----:B0-----:R-:W-:Y:S02]  /*0110*/  IADD3 R2, P0, PT, R2, UR6, RZ ;  /* 0x0000000602027c10 */ /* 0x001fe4000ff1e0ff */
[----:B------:R-:W-:Y:S02]  /*0120*/  IADD3 R4, P1, PT, R4, UR6, RZ ;  /* 0x0000000604047c10 */ /* 0x000fe4000ff3e0ff */
[----:B------:R-:W-:-:S02]  /*0130*/  IADD3.X R3, PT, PT, RZ, UR7, RZ, P0, !PT ;  /* 0x00000007ff037c10 */ /* 0x000fc400087fe4ff */
[----:B------:R-:W-:-:S03]  /*0140*/  IADD3.X R5, PT, PT, RZ, UR7, RZ, P1, !PT ;  /* 0x00000007ff057c10 */ /* 0x000fc60008ffe4ff */
[----:B-1----:R-:W2:Y:S04]  /*0150*/  LDG.E.U8.CONSTANT R2, desc[UR4][R2.64] ;  /* 0x0000000402027981 */ /* 0x002ea8000c1e9100 */
[----:B------:R-:W3:Y:S01]  /*0160*/  LDG.E.U8.CONSTANT R4, desc[UR4][R4.64] ;  /* 0x0000000404047981 */ /* 0x000ee2000c1e9100 */
[----:B------:R-:W-:Y:S02]  /*0170*/  SHF.R.U32.HI R16, RZ, 0x3, R0 ;  /* 0x00000003ff107819 */ /* 0x000fe40000011600 */
[----:B--2---:R-:W-:Y:S02]  /*0180*/  PRMT R14, R2, 0x8880, RZ ;  /* 0x00008880020e7816 */ /* 0x004fe400000000ff */
[----:B---3--:R-:W-:Y:S02]  /*0190*/  PRMT R15, R4, 0x8880, RZ ;  /* 0x00008880040f7816 */ /* 0x008fe400000000ff */
[----:B------:R-:W-:-:S02]  /*01a0*/  ISETP.NE.AND P0, PT, R16, R14, PT ;  /* 0x0000000e1000720c */ /* 0x000fc40003f05270 */
[----:B------:R-:W-:-:S13]  /*01b0*/  ISETP.NE.AND P1, PT, R16, R15, PT ;  /* 0x0000000f1000720c */ /* 0x000fda0003f25270 */
[----:B------:R-:W-:Y:S05]  /*01c0*/  @P0 EXIT P1 ;  /* 0x000000000000094d */ /* 0x000fea0000800000 */
[----:B------:R-:W0:Y:S01]  /*01d0*/  LDC.64 R2, c[0x0][0x390] ;  /* 0x0000e400ff027b82 */ /* 0x000e220000000a00 */
[----:B------:R-:W-:-:S05]  /*01e0*/  SHF.L.U32 R5, R6, 0x3, RZ ;  /* 0x0000000306057819 */ /* 0x000fca00000006ff */
[----:B0-----:R-:W-:-:S05]  /*01f0*/  IMAD.WIDE.U32 R2, R5, 0x4, R2 ;  /* 0x0000000405027825 */ /* 0x001fca00078e0002 */
[----:B------:R0:W5:Y:S04]  /*0200*/  LDG.E.CONSTANT R11, desc[UR4][R2.64] ;  /* 0x00000004020b7981 */ /* 0x000168000c1e9900 */
[----:B------:R0:W5:Y:S04]  /*0210*/  LDG.E.CONSTANT R10, desc[UR4][R2.64+0x4] ;  /* 0x00000404020a7981 */ /* 0x000168000c1e9900 */
[----:B------:R0:W5:Y:S04]  /*0220*/  LDG.E.CONSTANT R9, desc[UR4][R2.64+0x8] ;  /* 0x0000080402097981 */ /* 0x000168000c1e9900 */
[----:B------:R0:W5:Y:S04]  /*0230*/  LDG.E.CONSTANT R8, desc[UR4][R2.64+0xc] ;  /* 0x00000c0402087981 */ /* 0x000168000c1e9900 */
[----:B------:R0:W5:Y:S04]  /*0240*/  LDG.E.CONSTANT R7, desc[UR4][R2.64+0x10] ;  /* 0x0000100402077981 */ /* 0x000168000c1e9900 */
[----:B------:R0:W5:Y:S04]  /*0250*/  LDG.E.CONSTANT R6, desc[UR4][R2.64+0x14] ;  /* 0x0000140402067981 */ /* 0x000168000c1e9900 */
[----:B------:R0:W5:Y:S04]  /*0260*/  LDG.E.CONSTANT R5, desc[UR4][R2.64+0x18] ;  /* 0x0000180402057981 */ /* 0x000168000c1e9900 */
[----:B------:R0:W5:Y:S01]  /*0270*/  LDG.E.CONSTANT R4, desc[UR4][R2.64+0x1c] ;  /* 0x00001c0402047981 */ /* 0x000162000c1e9900 */
[----:B------:R-:W-:Y:S01]  /*0280*/  BSSY.RECONVERGENT B0, `(.L_x_0) ;  /* 0x0000048000007945 */ /* 0x000fe20003800200 */
[----:B------:R-:W-:-:S03]  /*0290*/  LOP3.LUT R0, R0, 0x7, RZ, 0xc0, !PT ;  /* 0x0000000700007812 */ /* 0x000fc600078ec0ff */
[----:B------:R-:W-:Y:S05]  /*02a0*/  @P0 BRA `(.L_x_1) ;  /* 0x0000000000880947 */ /* 0x000fea0003800000 */
[----:B0-----:R-:W0:Y:S01]  /*02b0*/  LDC.64 R2, c[0x0][0x398] ;  /* 0x0000e600ff027b82 */ /* 0x001e220000000a00 */
[----:B------:R-:W-:-:S05]  /*02c0*/  SHF.L.U32 R15, R15, 0x3, RZ ;  /* 0x000000030f0f7819 */ /* 0x000fca00000006ff */
[----:B0-----:R-:W-:-:S05]  /*02d0*/  IMAD.WIDE R2, R15, 0x4, R2 ;  /* 0x000000040f027825 */ /* 0x001fca00078e0202 */
        /* <DEDUP_REMOVED lines=8> */
[----:B------:R-:W-:-:S02]  /*0360*/  SHF.L.U32 R0, R0, 0x2, RZ ;  /* 0x0000000200007819 */ /* 0x000fc400000006ff */
[----:B------:R-:W-:Y:S01]  /*0370*/  CS2R R26, SRZ ;  /* 0x00000000001a7805 */ /* 0x000fe2000001ff00 */
[----:B------:R-:W-:Y:S01]  /*0380*/  HFMA2 R18, -RZ, RZ, 0, 0 ;  /* 0x00000000ff127431 */ /* 0x000fe200000001ff */
[----:B------:R-:W-:Y:S02]  /*0390*/  CS2R R24, SRZ ;  /* 0x0000000000187805 */ /* 0x000fe4000001ff00 */
[C---:B------:R-:W-:Y:S01]  /*03a0*/  ISETP.EQ.AND P6, PT, R0.reuse, RZ, PT ;  /* 0x000000ff0000720c */ /* 0x040fe20003fc2270 */
[----:B------:R-:W-:Y:S01]  /*03b0*/  HFMA2 R29, -RZ, RZ, 0, 0 ;  /* 0x00000000ff1d7431 */ /* 0x000fe200000001ff */
[C---:B------:R-:W-:Y:S02]  /*03c0*/  ISETP.EQ.AND P5, PT, R0.reuse, 0x4, PT ;  /* 0x000000040000780c */ /* 0x040fe40003fa2270 */
[----:B------:R-:W-:Y:S02]  /*03d0*/  CS2R R22, SRZ ;  /* 0x0000000000167805 */ /* 0x000fe4000001ff00 */
[----:B------:R-:W-:-:S02]  /*03e0*/  ISETP.EQ.AND P4, PT, R0, 0x8, PT ;  /* 0x000000080000780c */ /* 0x000fc40003f82270 */
[C---:B------:R-:W-:Y:S02]  /*03f0*/  ISETP.EQ.AND P3, PT, R0.reuse, 0xc, PT ;  /* 0x0000000c0000780c */ /* 0x040fe40003f62270 */
[C---:B------:R-:W-:Y:S02]  /*0400*/  ISETP.EQ.AND P2, PT, R0.reuse, 0x10, PT ;  /* 0x000000100000780c */ /* 0x040fe40003f42270 */
[C---:B------:R-:W-:Y:S02]  /*0410*/  ISETP.EQ.AND P1, PT, R0.reuse, 0x14, PT ;  /* 0x000000140000780c */ /* 0x040fe40003f22270 */
[C---:B------:R-:W-:Y:S02]  /*0420*/  ISETP.EQ.AND P0, PT, R0.reuse, 0x18, PT ;  /* 0x000000180000780c */ /* 0x040fe40003f02270 */
[----:B------:R-:W-:Y:S02]  /*0430*/  @P6 MOV R27, 0x3f800000 ;  /* 0x3f800000001b6802 */ /* 0x000fe40000000f00 */
[----:B------:R-:W-:-:S02]  /*0440*/  ISETP.EQ.AND P6, PT, R0, 0x1c, PT ;  /* 0x0000001c0000780c */ /* 0x000fc40003fc2270 */
[----:B------:R-:W-:Y:S02]  /*0450*/  @P5 MOV R26, 0x3f800000 ;  /* 0x3f800000001a5802 */ /* 0x000fe40000000f00 */
[----:B------:R-:W-:Y:S02]  /*0460*/  @P4 MOV R25, 0x3f800000 ;  /* 0x3f80000000194802 */ /* 0x000fe40000000f00 */
[----:B------:R-:W-:Y:S02]  /*0470*/  @P3 MOV R18, 0x3f800000 ;  /* 0x3f80000000123802 */ /* 0x000fe40000000f00 */
[----:B------:R-:W-:Y:S02]  /*0480*/  @P2 MOV R24, 0x3f800000 ;  /* 0x3f80000000182802 */ /* 0x000fe40000000f00 */
[----:B------:R-:W-:Y:S02]  /*0490*/  @P1 MOV R23, 0x3f800000 ;  /* 0x3f80000000171802 */ /* 0x000fe40000000f00 */
[----:B------:R-:W-:-:S02]  /*04a0*/  @P0 MOV R22, 0x3f800000 ;  /* 0x3f80000000160802 */ /* 0x000fc40000000f00 */
[----:B------:R-:W-:Y:S01]  /*04b0*/  @P6 MOV R29, 0x3f800000 ;  /* 0x3f800000001d6802 */ /* 0x000fe20000000f00 */
[----:B0-----:R-:W-:Y:S06]  /*04c0*/  BRA `(.L_x_2) ;  /* 0x00000000008c7947 */ /* 0x001fec0003800000 */
.L_x_1:
[----:B------:R-:W-:-:S13]  /*04d0*/  ISETP.NE.AND P0, PT, R16, R15, PT ;  /* 0x0000000f1000720c */ /* 0x000fda0003f05270 */
        /* <DEDUP_REMOVED lines=33> */
[----:B-1----:R-:W-:-:S07]  /*06f0*/  @P6 MOV R28, 0x3f800000 ;  /* 0x3f800000001c6802 */ /* 0x002fce0000000f00 */
.L_x_2:
[----:B------:R-:W-:Y:S05]  /*0700*/  BSYNC.RECONVERGENT B0 ;  /* 0x0000000000007941 */ /* 0x000fea0003800200 */
.L_x_0:
[----:B-----5:R-:W-:Y:S01]  /*0710*/  FMUL R0, R10, R26 ;  /* 0x0000001a0a007220 */ /* 0x020fe20000400000 */
[----:B0-----:R-:W-:Y:S01]  /*0720*/  FMUL R2, R6, R18 ;  /* 0x0000001206027220 */ /* 0x001fe20000400000 */
[----:B------:R-:W0:Y:S02]  /*0730*/  LDCU UR6, c[0x0][0x360] ;  /* 0x00006c00ff0677ac */ /* 0x000e240008000800 */
[----:B------:R-:W-:Y:S01]  /*0740*/  FFMA R0, R11, R27, -R0 ;  /* 0x0000001b0b007223 */ /* 0x000fe20000000800 */
[----:B------:R-:W-:Y:S01]  /*0750*/  FFMA R3, R7, R25, -R2 ;  /* 0x0000001907037223 */ /* 0x000fe20000000802 */
[----:B------:R-:W-:Y:S01]  /*0760*/  FMUL R2, R11, R26 ;  /* 0x0000001a0b027220 */ /* 0x000fe20000400000 */
[----:B------:R-:W1:Y:S02]  /*0770*/  LDCU UR7, c[0x0][0x364] ;  /* 0x00006c80ff0777ac */ /* 0x000e640008000800 */
[----:B------:R-:W-:Y:S01]  /*0780*/  FADD R0, R0, R3 ;  /* 0x0000000300007221 */ /* 0x000fe20000000000 */
[----:B------:R-:W-:Y:S01]  /*0790*/  FMUL R3, R7, R18 ;  /* 0x0000001207037220 */ /* 0x000fe20000400000 */
[----:B------:R-:W-:-:S03]  /*07a0*/  FFMA R2, R10, R27, R2 ;  /* 0x0000001b0a027223 */ /* 0x000fc60000000002 */
[----:B------:R-:W-:-:S04]  /*07b0*/  FFMA R3, R6, R25, R3 ;  /* 0x0000001906037223 */ /* 0x000fc80000000003 */
[----:B------:R-:W-:Y:S01]  /*07c0*/  FADD R3, R2, R3 ;  /* 0x0000000302037221 */ /* 0x000fe20000000000 */
[-C--:B------:R-:W-:Y:S01]  /*07d0*/  FMUL R2, R8, R26.reuse ;  /* 0x0000001a08027220 */ /* 0x080fe20000400000 */
[----:B------:R-:W-:-:S03]  /*07e0*/  FMUL R26, R9, R26 ;  /* 0x0000001a091a7220 */ /* 0x000fc60000400000 */
[-C--:B------:R-:W-:Y:S01]  /*07f0*/  FFMA R2, R9, R27.reuse, -R2 ;  /* 0x0000001b09027223 */ /* 0x080fe20000000802 */
[----:B------:R-:W-:Y:S01]  /*0800*/  FFMA R26, R8, R27, R26 ;  /* 0x0000001b081a7223 */ /* 0x000fe2000000001a */
[-C--:B------:R-:W-:Y:S01]  /*0810*/  FMUL R27, R4, R18.reuse ;  /* 0x00000012041b7220 */ /* 0x080fe20000400000 */
[----:B------:R-:W-:-:S03]  /*0820*/  FMUL R18, R5, R18 ;  /* 0x0000001205127220 */ /* 0x000fc60000400000 */
[-C--:B------:R-:W-:Y:S01]  /*0830*/  FFMA R27, R5, R25.reuse, -R27 ;  /* 0x00000019051b7223 */ /* 0x080fe2000000081b */
[----:B------:R-:W-:-:S03]  /*0840*/  FFMA R25, R4, R25, R18 ;  /* 0x0000001904197223 */ /* 0x000fc60000000012 */
[----:B------:R-:W-:Y:S01]  /*0850*/  FADD R2, R2, R27 ;  /* 0x0000001b02027221 */ /* 0x000fe20000000000 */
[----:B------:R-:W-:Y:S01]  /*0860*/  FADD R18, R26, R25 ;  /* 0x000000191a127221 */ /* 0x000fe20000000000 */
[----:B------:R-:W-:-:S03]  /*0870*/  FMUL R26, R10, R23 ;  /* 0x000000170a1a7220 */ /* 0x000fc60000400000 */
[----:B------:R-:W-:Y:S01]  /*0880*/  FMUL R27, R18, R17 ;  /* 0x00000011121b7220 */ /* 0x000fe20000400000 */
[CC--:B------:R-:W-:Y:S01]  /*0890*/  FFMA R25, R11.reuse, R24.reuse, -R26 ;  /* 0x000000180b197223 */ /* 0x0c0fe2000000081a */
[----:B------:R-:W-:Y:S01]  /*08a0*/  FMUL R11, R11, R23 ;  /* 0x000000170b0b7220 */ /* 0x000fe20000400000 */
[----:B------:R-:W-:Y:S01]  /*08b0*/  FMUL R26, R6, R29 ;  /* 0x0000001d061a7220 */ /* 0x000fe20000400000 */
[----:B------:R-:W-:Y:S02]  /*08c0*/  FFMA R27, R2, R19, R27 ;  /* 0x00000013021b7223 */ /* 0x000fe4000000001b */
[----:B------:R-:W-:Y:S01]  /*08d0*/  FFMA R10, R10, R24, R11 ;  /* 0x000000180a0a7223 */ /* 0x000fe2000000000b */
[C---:B------:R-:W-:Y:S01]  /*08e0*/  FMUL R11, R7.reuse, R29 ;  /* 0x0000001d070b7220 */ /* 0x040fe20000400000 */
[----:B------:R-:W-:-:S03]  /*08f0*/  FFMA R26, R7, R22, -R26 ;  /* 0x00000016071a7223 */ /* 0x000fc6000000081a */
[----:B------:R-:W-:Y:S01]  /*0900*/  FFMA R11, R6, R22, R11 ;  /* 0x00000016060b7223 */ /* 0x000fe2000000000b */
[-C--:B------:R-:W-:Y:S01]  /*0910*/  FMUL R6, R8, R23.reuse ;  /* 0x0000001708067220 */ /* 0x080fe20000400000 */
[----:B------:R-:W-:Y:S01]  /*0920*/  FMUL R23, R9, R23 ;  /* 0x0000001709177220 */ /* 0x000fe20000400000 */
[----:B------:R-:W-:Y:S01]  /*0930*/  FADD R7, R25, R26 ;  /* 0x0000001a19077221 */ /* 0x000fe20000000000 */
[----:B------:R-:W-:Y:S01]  /*0940*/  FADD R11, R10, R11 ;  /* 0x0000000b0a0b7221 */ /* 0x000fe20000000000 */
[-C--:B------:R-:W-:Y:S01]  /*0950*/  FFMA R9, R9, R24.reuse, -R6 ;  /* 0x0000001809097223 */ /* 0x080fe20000000806 */
[----:B------:R-:W-:Y:S01]  /*0960*/  FFMA R8, R8, R24, R23 ;  /* 0x0000001808087223 */ /* 0x000fe20000000017 */
[----:B------:R-:W1:Y:S01]  /*0970*/  S2R R6, SR_TID.Y ;  /* 0x0000000000067919 */ /* 0x000e620000002200 */
[CC--:B------:R-:W-:Y:S01]  /*0980*/  FMUL R24, R4.reuse, R29.reuse ;  /* 0x0000001d04187220 */ /* 0x0c0fe20000400000 */
[----:B------:R-:W-:Y:S01]  /*0990*/  FMUL R29, R5, R29 ;  /* 0x0000001d051d7220 */ /* 0x000fe20000400000 */
[----:B------:R-:W-:Y:S01]  /*09a0*/  FMUL R10, R11, R20 ;  /* 0x000000140b0a7220 */ /* 0x000fe20000400000 */
[----:B------:R-:W0:Y:S01]  /*09b0*/  S2R R23, SR_TID.X ;  /* 0x0000000000177919 */ /* 0x000e220000002100 */
[-C--:B------:R-:W-:Y:S01]  /*09c0*/  FFMA R24, R5, R22.reuse, -R24 ;  /* 0x0000001605187223 */ /* 0x080fe20000000818 */
[----:B------:R-:W-:Y:S01]  /*09d0*/  FFMA R29, R4, R22, R29 ;  /* 0x00000016041d7223 */ /* 0x000fe2000000001d */
[----:B------:R-:W-:Y:S01]  /*09e0*/  FMUL R5, R3, R20 ;  /* 0x0000001403057220 */ /* 0x000fe20000400000 */
[----:B------:R-:W-:Y:S01]  /*09f0*/  FFMA R10, R7, R21, R10 ;  /* 0x00000015070a7223 */ /* 0x000fe2000000000a */
[----:B------:R-:W-:Y:S01]  /*0a00*/  FADD R22, R9, R24 ;  /* 0x0000001809167221 */ /* 0x000fe20000000000 */
[----:B-1----:R-:W-:-:S02]  /*0a10*/  IMAD R13, R13, UR7, R6 ;  /* 0x000000070d0d7c24 */ /* 0x002fc4000f8e0206 */
[-C--:B------:R-:W-:Y:S01]  /*0a20*/  FMUL R6, R0, R20.reuse ;  /* 0x0000001400067220 */ /* 0x080fe20000400000 */
[----:B------:R-:W-:Y:S01]  /*0a30*/  FMUL R20, R7, R20 ;  /* 0x0000001407147220 */ /* 0x000fe20000400000 */
[----:B0-----:R-:W-:Y:S02]  /*0a40*/  IMAD R12, R12, UR6, R23 ;  /* 0x000000060c0c7c24 */ /* 0x001fe4000f8e0217 */
[-C--:B------:R-:W-:Y:S02]  /*0a50*/  FFMA R6, R3, R21.reuse, -R6 ;  /* 0x0000001503067223 */ /* 0x080fe40000000806 */
[----:B------:R-:W-:Y:S02]  /*0a60*/  IMAD R4, R12, UR9, RZ ;  /* 0x000000090c047c24 */ /* 0x000fe4000f8e02ff */
[----:B------:R-:W-:Y:S01]  /*0a70*/  FADD R12, R8, R29 ;  /* 0x0000001d080c7221 */ /* 0x000fe20000000000 */
[-C--:B------:R-:W-:Y:S01]  /*0a80*/  FFMA R8, R0, R21.reuse, R5 ;  /* 0x0000001500087223 */ /* 0x080fe20000000005 */
[CC--:B------:R-:W-:Y:S01]  /*0a90*/  FMUL R5, R11.reuse, R16.reuse ;  /* 0x000000100b057220 */ /* 0x0c0fe20000400000 */
[----:B------:R-:W-:Y:S01]  /*0aa0*/  FFMA R21, R11, R21, -R20 ;  /* 0x000000150b157223 */ /* 0x000fe20000000814 */
[----:B------:R-:W-:Y:S01]  /*0ab0*/  LEA R9, R4, R13, 0x3 ;  /* 0x0000000d04097211 */ /* 0x000fe200078e18ff */
[-C--:B------:R-:W-:Y:S01]  /*0ac0*/  FMUL R13, R3, R16.reuse ;  /* 0x00000010030d7220 */ /* 0x080fe20000400000 */
[CC--:B------:R-:W-:Y:S01]  /*0ad0*/  FMUL R4, R0.reuse, R16.reuse ;  /* 0x0000001000047220 */ /* 0x0c0fe20000400000 */
[C---:B------:R-:W-:Y:S01]  /*0ae0*/  FMUL R16, R7.reuse, R16 ;  /* 0x0000001007107220 */ /* 0x040fe20000400000 */
[-C--:B------:R-:W-:Y:S01]  /*0af0*/  FFMA R7, R7, R14.reuse, R5 ;  /* 0x0000000e07077223 */ /* 0x080fe20000000005 */
[-C--:B------:R-:W-:Y:S01]  /*0b00*/  FFMA R0, R0, R14.reuse, R13 ;  /* 0x0000000e00007223 */ /* 0x080fe2000000000d */
[-C--:B------:R-:W-:Y:S01]  /*0b10*/  FFMA R3, R3, R14.reuse, -R4 ;  /* 0x0000000e03037223 */ /* 0x080fe20000000804 */
[----:B------:R-:W-:Y:S01]  /*0b20*/  FFMA R14, R11, R14, -R16 ;  /* 0x0000000e0b0e7223 */ /* 0x000fe20000000810 */
[C---:B------:R-:W-:Y:S01]  /*0b30*/  FMUL R29, R2.reuse, R17 ;  /* 0x00000011021d7220 */ /* 0x040fe20000400000 */
[-C--:B------:R-:W-:Y:S01]  /*0b40*/  FMUL R11, R2, R28.reuse ;  /* 0x0000001c020b7220 */ /* 0x080fe20000400000 */
[----:B------:R-:W0:Y:S01]  /*0b50*/  LDC.64 R4, c[0x0][0x388] ;  /* 0x0000e200ff047b82 */ /* 0x000e220000000a00 */
[CC--:B------:R-:W-:Y:S01]  /*0b60*/  FMUL R16, R18.reuse, R28.reuse ;  /* 0x0000001c12107220 */ /* 0x0c0fe20000400000 */
[C---:B------:R-:W-:Y:S01]  /*0b70*/  FFMA R29, R18.reuse, R19, -R29 ;  /* 0x00000013121d7223 */ /* 0x040fe2000000081d */
[----:B------:R-:W-:Y:S01]  /*0b80*/  FFMA R18, R18, R15, -R11 ;  /* 0x0000000f12127223 */ /* 0x000fe2000000080b */
[----:B------:R-:W-:Y:S01]  /*0b90*/  IADD3 R11, PT, PT, R9, UR9, RZ ;  /* 0x00000009090b7c10 */ /* 0x000fe2000fffe0ff */
[-C--:B------:R-:W-:Y:S01]  /*0ba0*/  FMUL R25, R12, R17.reuse ;  /* 0x000000110c197220 */ /* 0x080fe20000400000 */
[----:B------:R-:W-:Y:S01]  /*0bb0*/  FMUL R17, R22, R17 ;  /* 0x0000001116117220 */ /* 0x000fe20000400000 */
[----:B------:R-:W-:Y:S01]  /*0bc0*/  FFMA R23, R2, R15, R16 ;  /* 0x0000000f02177223 */ /* 0x000fe20000000010 */
[----:B------:R-:W-:Y:S01]  /*0bd0*/  IADD3 R13, PT, PT, R11, UR9, RZ ;  /* 0x000000090b0d7c10 */ /* 0x000fe2000fffe0ff */
[-C--:B------:R-:W-:Y:S01]  /*0be0*/  FFMA R25, R22, R19.reuse, R25 ;  /* 0x0000001316197223 */ /* 0x080fe20000000019 */
[----:B------:R-:W-:Y:S01]  /*0bf0*/  FFMA R2, R12, R19, -R17 ;  /* 0x000000130c027223 */ /* 0x000fe20000000811 */
[----:B------:R-:W-:Y:S01]  /*0c00*/  FADD R8, R8, R27 ;  /* 0x0000001b08087221 */ /* 0x000fe20000000000 */
[----:B------:R-:W-:Y:S01]  /*0c10*/  IADD3 R17, PT, PT, R13, UR9, RZ ;  /* 0x000000090d117c10 */ /* 0x000fe2000fffe0ff */
[-C--:B------:R-:W-:Y:S01]  /*0c20*/  FMUL R16, R12, R28.reuse ;  /* 0x0000001c0c107220 */ /* 0x080fe20000400000 */
[----:B------:R-:W-:Y:S01]  /*0c30*/  FMUL R28, R22, R28 ;  /* 0x0000001c161c7220 */ /* 0x000fe20000400000 */
[----:B------:R-:W-:Y:S01]  /*0c40*/  FADD R6, R6, R29 ;  /* 0x0000001d06067221 */ /* 0x000fe20000000000 */
[----:B------:R-:W-:Y:S01]  /*0c50*/  IADD3 R19, PT, PT, R17, UR9, RZ ;  /* 0x0000000911137c10 */ /* 0x000fe2000fffe0ff */
[-C--:B------:R-:W-:Y:S01]  /*0c60*/  FFMA R22, R22, R15.reuse, R16 ;  /* 0x0000000f16167223 */ /* 0x080fe20000000010 */
[----:B------:R-:W-:Y:S01]  /*0c70*/  FADD R18, R3, R18 ;  /* 0x0000001203127221 */ /* 0x000fe20000000000 */
[----:B------:R-:W-:Y:S01]  /*0c80*/  FADD R21, R21, R2 ;  /* 0x0000000215157221 */ /* 0x000fe20000000000 */
[----:B------:R-:W-:Y:S01]  /*0c90*/  IADD3 R27, PT, PT, R19, UR9, RZ ;  /* 0x00000009131b7c10 */ /* 0x000fe2000fffe0ff */
[----:B------:R-:W-:Y:S01]  /*0ca0*/  FADD R25, R10, R25 ;  /* 0x000000190a197221 */ /* 0x000fe20000000000 */
[----:B------:R-:W-:Y:S01]  /*0cb0*/  FFMA R15, R12, R15, -R28 ;  /* 0x0000000f0c0f7223 */ /* 0x000fe2000000081c */
[----:B------:R-:W-:Y:S01]  /*0cc0*/  FADD R0, R0, R23 ;  /* 0x0000001700007221 */ /* 0x000fe20000000000 */
[----:B------:R-:W-:Y:S01]  /*0cd0*/  IADD3 R29, PT, PT, R27, UR9, RZ ;  /* 0x000000091b1d7c10 */ /* 0x000fe2000fffe0ff */
[----:B0-----:R-:W-:-:S04]  /*0ce0*/  IMAD.WIDE.U32 R2, R9, 0x4, R4 ;  /* 0x0000000409027825 */ /* 0x001fc800078e0004 */
[----:B------:R-:W-:Y:S01]  /*0cf0*/  FADD R7, R7, R22 ;  /* 0x0000001607077221 */ /* 0x000fe20000000000 */
[----:B------:R-:W-:Y:S01]  /*0d00*/  FADD R14, R14, R15 ;  /* 0x0000000f0e0e7221 */ /* 0x000fe20000000000 */
[----:B------:R-:W-:Y:S01]  /*0d10*/  IADD3 R9, PT, PT, R29, UR9, RZ ;  /* 0x000000091d097c10 */ /* 0x000fe2000fffe0ff */
[--C-:B------:R-:W-:Y:S01]  /*0d20*/  IMAD.WIDE.U32 R10, R11, 0x4, R4.reuse ;  /* 0x000000040b0a7825 */ /* 0x100fe200078e0004 */
[----:B------:R-:W-:Y:S03]  /*0d30*/  STG.E desc[UR4][R2.64], R8 ;  /* 0x0000000802007986 */ /* 0x000fe6000c101904 */
        /* <DEDUP_REMOVED lines=10> */
[----:B------:R-:W-:Y:S01]  /*0de0*/  IMAD.WIDE.U32 R4, R9, 0x4, R4 ;  /* 0x0000000409047825 */ /* 0x000fe200078e0004 */
[----:B------:R-:W-:Y:S04]  /*0df0*/  STG.E desc[UR4][R28.64], R7 ;  /* 0x000000071c007986 */ /* 0x000fe8000c101904 */
[----:B------:R-:W-:Y:S01]  /*0e00*/  STG.E desc[UR4][R4.64], R14 ;  /* 0x0000000e04007986 */ /* 0x000fe2000c101904 */
[----:B------:R-:W-:Y:S05]  /*0e10*/  EXIT ;  /* 0x000000000000794d */ /* 0x000fea0003800000 */
.L_x_3:
[----:B------:R-:W-:-:S00]  /*0e20*/  BRA `(.L_x_3) ;  /* 0xfffffffc00fc7947 */ /* 0x000fc0000383ffff */
[----:B------:R-:W-:-:S00]  /*0e30*/  NOP ;  /* 0x0000000000007918 */ /* 0x000fc00000000000 */
        /* <DEDUP_REMOVED lines=12> */
.L_x_27:


//--------------------- .text._Z15kernel_jnorm_fliiPKfPf --------------------------
	.section	.text._Z15kernel_jnorm_fliiPKfPf,"ax",@progbits
	.align	128
        .global         _Z15kernel_jnorm_fliiPKfPf
        .type           _Z15kernel_jnorm_fliiPKfPf,@function
        .size           _Z15kernel_jnorm_fliiPKfPf,(.L_x_28 - _Z15kernel_jnorm_fliiPKfPf)
        .other          _Z15kernel_jnorm_fliiPKfPf,@"STO_CUDA_ENTRY STV_DEFAULT"
_Z15kernel_jnorm_fliiPKfPf:
.text._Z15kernel_jnorm_fliiPKfPf:
[----:B------:R-:W-:Y:S01]  /*0000*/  LDC R1, c[0x0][0x37c] ;  /* 0x0000df00ff017b82 */ /* 0x000fe20000000800 */
[----:B------:R-:W0:Y:S07]  /*0010*/  S2R R3, SR_TID.X ;  /* 0x0000000000037919 */ /* 0x000e2e0000002100 */
[----:B------:R-:W0:Y:S01]  /*0020*/  S2UR UR4, SR_CTAID.X ;  /* 0x00000000000479c3 */ /* 0x000e220000002500 */
[----:B------:R-:W1:Y:S07]  /*0030*/  LDCU UR5, c[0x0][0x380] ;  /* 0x00007000ff0577ac */ /* 0x000e6e0008000800 */
[----:B------:R-:W0:Y:S02]  /*0040*/  LDC R0, c[0x0][0x360] ;  /* 0x0000d800ff007b82 */ /* 0x000e240000000800 */
[----:B0-----:R-:W-:-:S05]  /*0050*/  IMAD R0, R0, UR4, R3 ;  /* 0x0000000400007c24 */ /* 0x001fca000f8e0203 */
[----:B-1----:R-:W-:-:S13]  /*0060*/  ISETP.GE.U32.AND P0, PT, R0, UR5, PT ;  /* 0x0000000500007c0c */ /* 0x002fda000bf06070 */
[----:B------:R-:W-:Y:S05]  /*0070*/  @P0 EXIT ;  /* 0x000000000000094d */ /* 0x000fea0003800000 */
[----:B------:R-:W0:Y:S01]  /*0080*/  LDC R3, c[0x0][0x384] ;  /* 0x0000e100ff037b82 */ /* 0x000e220000000800 */
[----:B------:R-:W1:Y:S07]  /*0090*/  LDCU.64 UR4, c[0x0][0x358] ;  /* 0x00006b00ff0477ac */ /* 0x000e6e0008000a00 */
[----:B------:R-:W2:Y:S01]  /*00a0*/  LDC.64 R12, c[0x0][0x390] ;  /* 0x0000e400ff0c7b82 */ /* 0x000ea20000000a00 */
[----:B0-----:R-:W-:Y:S01]  /*00b0*/  ISETP.GE.AND P0, PT, R3, 0x1, PT ;  /* 0x000000010300780c */ /* 0x001fe20003f06270 */
[----:B--2---:R-:W-:-:S05]  /*00c0*/  IMAD.WIDE.U32 R12, R0, 0x4, R12 ;  /* 0x00000004000c7825 */ /* 0x004fca00078e000c */
[----:B-1----:R0:W-:Y:S07]  /*00d0*/  STG.E desc[UR4][R12.64], RZ ;  /* 0x000000ff0c007986 */ /* 0x0021ee000c101904 */
[----:B------:R-:W-:Y:S05]  /*00e0*/  @!P0 EXIT ;  /* 0x000000000000894d */ /* 0x000fea0003800000 */
[C---:B------:R-:W-:Y:S01]  /*00f0*/  ISETP.GE.U32.AND P1, PT, R3.reuse, 0x10, PT ;  /* 0x000000100300780c */ /* 0x040fe20003f26070 */
[----:B------:R-:W-:Y:S01]  /*0100*/  HFMA2 R4, -RZ, RZ, 0, 0 ;  /* 0x00000000ff047431 */ /* 0x000fe200000001ff */
[----:B------:R-:W-:Y:S02]  /*0110*/  LOP3.LUT R2, R3, 0xf, RZ, 0xc0, !PT ;  /* 0x0000000f03027812 */ /* 0x000fe400078ec0ff */
[----:B------:R-:W-:Y:S02]  /*0120*/  MOV R16, RZ ;  /* 0x000000ff00107202 */ /* 0x000fe40000000f00 */
[----:B------:R-:W-:-:S07]  /*0130*/  ISETP.NE.AND P0, PT, R2, RZ, PT ;  /* 0x000000ff0200720c */ /* 0x000fce0003f05270 */
[----:B------:R-:W-:Y:S06]  /*0140*/  @!P1 BRA `(.L_x_4) ;  /* 0x0000000400209947 */ /* 0x000fec0003800000 */
[----:B------:R-:W-:Y:S01]  /*0150*/  LOP3.LUT R4, R3, 0x7ffffff0, RZ, 0xc0, !PT ;  /* 0x7ffffff003047812 */ /* 0x000fe200078ec0ff */
[----:B------:R-:W-:Y:S01]  /*0160*/  IMAD R6, R0, R3, 0x7 ;  /* 0x0000000700067424 */ /* 0x000fe200078e0203 */
[----:B------:R-:W-:Y:S02]  /*0170*/  MOV R16, RZ ;  /* 0x000000ff00107202 */ /* 0x000fe40000000f00 */
[----:B------:R-:W-:-:S07]  /*0180*/  IADD3 R5, PT, PT, -R4, RZ, RZ ;  /* 0x000000ff04057210 */ /* 0x000fce0007ffe1ff */
.L_x_5:
[----:B------:R-:W1:Y:S01]  /*0190*/  LDC.64 R14, c[0x0][0x388] ;  /* 0x0000e200ff0e7b82 */ /* 0x000e620000000a00 */
[----:B------:R-:W-:-:S05]  /*01a0*/  IADD3 R21, PT, PT, R6, -0x7, RZ ;  /* 0xfffffff906157810 */ /* 0x000fca0007ffe0ff */
[----:B-1----:R-:W-:-:S05]  /*01b0*/  IMAD.WIDE.U32 R20, R21, 0x4, R14 ;  /* 0x0000000415147825 */ /* 0x002fca00078e000e */
[----:B------:R1:W2:Y:S01]  /*01c0*/  LDG.E.CONSTANT R7, desc[UR4][R20.64] ;  /* 0x0000000414077981 */ /* 0x0002a2000c1e9900 */
[C---:B------:R-:W-:Y:S02]  /*01d0*/  IADD3 R9, PT, PT, R6.reuse, -0x6, RZ ;  /* 0xfffffffa06097810 */ /* 0x040fe40007ffe0ff */
[C---:B------:R-:W-:Y:S02]  /*01e0*/  IADD3 R19, PT, PT, R6.reuse, -0x5, RZ ;  /* 0xfffffffb06137810 */ /* 0x040fe40007ffe0ff */
[C---:B------:R-:W-:Y:S01]  /*01f0*/  IADD3 R11, PT, PT, R6.reuse, -0x4, RZ ;  /* 0xfffffffc060b7810 */ /* 0x040fe20007ffe0ff */
[----:B------:R-:W-:Y:S01]  /*0200*/  IMAD.WIDE.U32 R8, R9, 0x4, R14 ;  /* 0x0000000409087825 */ /* 0x000fe200078e000e */
[----:B------:R-:W-:-:S03]  /*0210*/  IADD3 R23, PT, PT, R6, -0x3, RZ ;  /* 0xfffffffd06177810 */ /* 0x000fc60007ffe0ff */
[--C-:B------:R-:W-:Y:S02]  /*0220*/  IMAD.WIDE.U32 R18, R19, 0x4, R14.reuse ;  /* 0x0000000413127825 */ /* 0x100fe400078e000e */
[----:B------:R-:W3:Y:S01]  /*0230*/  LDG.E.CONSTANT R8, desc[UR4][R8.64] ;  /* 0x0000000408087981 */ /* 0x000ee2000c1e9900 */
[C---:B------:R-:W-:Y:S01]  /*0240*/  IADD3 R17, PT, PT, R6.reuse, -0x2, RZ ;  /* 0xfffffffe06117810 */ /* 0x040fe20007ffe0ff */
[--C-:B------:R-:W-:Y:S01]  /*0250*/  IMAD.WIDE.U32 R10, R11, 0x4, R14.reuse ;  /* 0x000000040b0a7825 */ /* 0x100fe200078e000e */
[----:B------:R-:W-:Y:S01]  /*0260*/  IADD3 R25, PT, PT, R6, -0x1, RZ ;  /* 0xffffffff06197810 */ /* 0x000fe20007ffe0ff */
[----:B------:R4:W5:Y:S02]  /*0270*/  LDG.E.CONSTANT R29, desc[UR4][R18.64] ;  /* 0x00000004121d7981 */ /* 0x000964000c1e9900 */
[--C-:B------:R-:W-:Y:S02]  /*0280*/  IMAD.WIDE.U32 R22, R23, 0x4, R14.reuse ;  /* 0x0000000417167825 */ /* 0x100fe400078e000e */
[----:B------:R0:W5:Y:S02]  /*0290*/  LDG.E.CONSTANT R28, desc[UR4][R10.64] ;  /* 0x000000040a1c7981 */ /* 0x000164000c1e9900 */
[----:B-1----:R-:W-:-:S02]  /*02a0*/  IMAD.WIDE.U32 R20, R17, 0x4, R14 ;  /* 0x0000000411147825 */ /* 0x002fc400078e000e */
[----:B------:R-:W5:Y:S02]  /*02b0*/  LDG.E.CONSTANT R27, desc[UR4][R22.64] ;  /* 0x00000004161b7981 */ /* 0x000f64000c1e9900 */
[--C-:B----4-:R-:W-:Y:S02]  /*02c0*/  IMAD.WIDE.U32 R18, R25, 0x4, R14.reuse ;  /* 0x0000000419127825 */ /* 0x110fe400078e000e */
[----:B------:R1:W4:Y:S01]  /*02d0*/  LDG.E.CONSTANT R26, desc[UR4][R20.64] ;  /* 0x00000004141a7981 */ /* 0x000322000c1e9900 */
[C---:B------:R-:W-:Y:S01]  /*02e0*/  IADD3 R9, PT, PT, R6.reuse, 0x1, RZ ;  /* 0x0000000106097810 */ /* 0x040fe20007ffe0ff */
[C---:B0-----:R-:W-:Y:S02]  /*02f0*/  IMAD.WIDE.U32 R10, R6.reuse, 0x4, R14 ;  /* 0x00000004060a7825 */ /* 0x041fe400078e000e */
[----:B------:R0:W4:Y:S01]  /*0300*/  LDG.E.CONSTANT R25, desc[UR4][R18.64] ;  /* 0x0000000412197981 */ /* 0x000122000c1e9900 */
[----:B------:R-:W-:-:S03]  /*0310*/  IADD3 R17, PT, PT, R6, 0x2, RZ ;  /* 0x0000000206117810 */ /* 0x000fc60007ffe0ff */
[----:B------:R-:W4:Y:S01]  /*0320*/  LDG.E.CONSTANT R24, desc[UR4][R10.64] ;  /* 0x000000040a187981 */ /* 0x000f22000c1e9900 */
[----:B-1----:R-:W-:Y:S01]  /*0330*/  IMAD.WIDE.U32 R20, R9, 0x4, R14 ;  /* 0x0000000409147825 */ /* 0x002fe200078e000e */
[----:B------:R-:W-:-:S03]  /*0340*/  IADD3 R9, PT, PT, R6, 0x3, RZ ;  /* 0x0000000306097810 */ /* 0x000fc60007ffe0ff */
[--C-:B------:R-:W-:Y:S01]  /*0350*/  IMAD.WIDE.U32 R22, R17, 0x4, R14.reuse ;  /* 0x0000000411167825 */ /* 0x100fe200078e000e */
[C---:B------:R-:W-:Y:S01]  /*0360*/  IADD3 R17, PT, PT, R6.reuse, 0x4, RZ ;  /* 0x0000000406117810 */ /* 0x040fe20007ffe0ff */
[----:B------:R1:W4:Y:S02]  /*0370*/  LDG.E.CONSTANT R11, desc[UR4][R20.64] ;  /* 0x00000004140b7981 */ /* 0x000324000c1e9900 */
[----:B0-----:R-:W-:Y:S02]  /*0380*/  IMAD.WIDE.U32 R18, R9, 0x4, R14 ;  /* 0x0000000409127825 */ /* 0x001fe400078e000e */
[----:B------:R-:W4:Y:S04]  /*0390*/  LDG.E.CONSTANT R10, desc[UR4][R22.64] ;  /* 0x00000004160a7981 */ /* 0x000f28000c1e9900 */
[----:B------:R0:W4:Y:S01]  /*03a0*/  LDG.E.CONSTANT R9, desc[UR4][R18.64] ;  /* 0x0000000412097981 */ /* 0x000122000c1e9900 */
[----:B-1----:R-:W-:-:S05]  /*03b0*/  IADD3 R21, PT, PT, R6, 0x5, RZ ;  /* 0x0000000506157810 */ /* 0x002fca0007ffe0ff */
[----:B0-----:R-:W-:Y:S01]  /*03c0*/  IMAD.WIDE.U32 R18, R21, 0x4, R14 ;  /* 0x0000000415127825 */ /* 0x001fe200078e000e */
[C---:B------:R-:W-:Y:S02]  /*03d0*/  IADD3 R21, PT, PT, R6.reuse, 0x6, RZ ;  /* 0x0000000606157810 */ /* 0x040fe40007ffe0ff */
[----:B------:R-:W-:-:S03]  /*03e0*/  IADD3 R23, PT, PT, R6, 0x7, RZ ;  /* 0x0000000706177810 */ /* 0x000fc60007ffe0ff */
[--C-:B------:R-:W-:Y:S01]  /*03f0*/  IMAD.WIDE.U32 R20, R21, 0x4, R14.reuse ;  /* 0x0000000415147825 */ /* 0x100fe200078e000e */
[----:B------:R-:W4:Y:S03]  /*0400*/  LDG.E.CONSTANT R18, desc[UR4][R18.64] ;  /* 0x0000000412127981 */ /* 0x000f26000c1e9900 */
[----:B------:R-:W-:Y:S02]  /*0410*/  IMAD.WIDE.U32 R22, R23, 0x4, R14 ;  /* 0x0000000417167825 */ /* 0x000fe400078e000e */
[----:B------:R-:W4:Y:S04]  /*0420*/  LDG.E.CONSTANT R20, desc[UR4][R20.64] ;  /* 0x0000000414147981 */ /* 0x000f28000c1e9900 */
[----:B------:R-:W4:Y:S01]  /*0430*/  LDG.E.CONSTANT R22, desc[UR4][R22.64] ;  /* 0x0000000416167981 */ /* 0x000f22000c1e9900 */
[----:B--2---:R-:W-:Y:S01]  /*0440*/  FFMA R7, R7, R7, R16 ;  /* 0x0000000707077223 */ /* 0x004fe20000000010 */
[----:B------:R-:W-:-:S06]  /*0450*/  IMAD.WIDE.U32 R16, R17, 0x4, R14 ;  /* 0x0000000411107825 */ /* 0x000fcc00078e000e */
[----:B------:R0:W2:Y:S02]  /*0460*/  LDG.E.CONSTANT R16, desc[UR4][R16.64] ;  /* 0x0000000410107981 */ /* 0x0000a4000c1e9900 */
[----:B0-----:R-:W-:-:S05]  /*0470*/  IADD3 R17, PT, PT, R6, 0x8, RZ ;  /* 0x0000000806117810 */ /* 0x001fca0007ffe0ff */
[----:B------:R-:W-:-:S06]  /*0480*/  IMAD.WIDE.U32 R14, R17, 0x4, R14 ;  /* 0x00000004110e7825 */ /* 0x000fcc00078e000e */
[----:B------:R-:W2:Y:S01]  /*0490*/  LDG.E.CONSTANT R14, desc[UR4][R14.64] ;  /* 0x000000040e0e7981 */ /* 0x000ea2000c1e9900 */
[----:B---3--:R-:W-:-:S04]  /*04a0*/  FFMA R8, R8, R8, R7 ;  /* 0x0000000808087223 */ /* 0x008fc80000000007 */
[----:B-----5:R-:W-:-:S04]  /*04b0*/  FFMA R29, R29, R29, R8 ;  /* 0x0000001d1d1d7223 */ /* 0x020fc80000000008 */
[----:B------:R-:W-:-:S04]  /*04c0*/  FFMA R28, R28, R28, R29 ;  /* 0x0000001c1c1c7223 */ /* 0x000fc8000000001d */
[----:B------:R-:W-:-:S04]  /*04d0*/  FFMA R27, R27, R27, R28 ;  /* 0x0000001b1b1b7223 */ /* 0x000fc8000000001c */
[----:B----4-:R-:W-:-:S04]  /*04e0*/  FFMA R26, R26, R26, R27 ;  /* 0x0000001a1a1a7223 */ /* 0x010fc8000000001b */
[----:B------:R-:W-:-:S04]  /*04f0*/  FFMA R25, R25, R25, R26 ;  /* 0x0000001919197223 */ /* 0x000fc8000000001a */
[----:B------:R-:W-:-:S04]  /*0500*/  FFMA R24, R24, R24, R25 ;  /* 0x0000001818187223 */ /* 0x000fc80000000019 */
[----:B------:R-:W-:-:S04]  /*0510*/  FFMA R11, R11, R11, R24 ;  /* 0x0000000b0b0b7223 */ /* 0x000fc80000000018 */
[----:B------:R-:W-:Y:S01]  /*0520*/  FFMA R10, R10, R10, R11 ;  /* 0x0000000a0a0a7223 */ /* 0x000fe2000000000b */
[----:B------:R-:W-:-:S03]  /*0530*/  IADD3 R5, PT, PT, R5, 0x10, RZ ;  /* 0x0000001005057810 */ /* 0x000fc60007ffe0ff */
[----:B------:R-:W-:Y:S01]  /*0540*/  FFMA R9, R9, R9, R10 ;  /* 0x0000000909097223 */ /* 0x000fe2000000000a */
[----:B------:R-:W-:Y:S02]  /*0550*/  ISETP.NE.AND P1, PT, R5, RZ, PT ;  /* 0x000000ff0500720c */ /* 0x000fe40003f25270 */
[----:B------:R-:W-:Y:S01]  /*0560*/  IADD3 R6, PT, PT, R6, 0x10, RZ ;  /* 0x0000001006067810 */ /* 0x000fe20007ffe0ff */
[----:B--2---:R-:W-:-:S04]  /*0570*/  FFMA R9, R16, R16, R9 ;  /* 0x0000001010097223 */ /* 0x004fc80000000009 */
[----:B------:R-:W-:-:S04]  /*0580*/  FFMA R9, R18, R18, R9 ;  /* 0x0000001212097223 */ /* 0x000fc80000000009 */
[----:B------:R-:W-:-:S04]  /*0590*/  FFMA R9, R20, R20, R9 ;  /* 0x0000001414097223 */ /* 0x000fc80000000009 */
[----:B------:R-:W-:-:S04]  /*05a0*/  FFMA R9, R22, R22, R9 ;  /* 0x0000001616097223 */ /* 0x000fc80000000009 */
[----:B------:R-:W-:Y:S01]  /*05b0*/  FFMA R16, R14, R14, R9 ;  /* 0x0000000e0e107223 */ /* 0x000fe20000000009 */
[----:B------:R-:W-:Y:S06]  /*05c0*/  @P1 BRA `(.L_x_5) ;  /* 0xfffffff800f01947 */ /* 0x000fec000383ffff */
.L_x_4:
[----:B------:R-:W-:Y:S05]  /*05d0*/  @!P0 BRA `(.L_x_6) ;  /* 0x0000000400208947 */ /* 0x000fea0003800000 */
[----:B------:R-:W-:Y:S02]  /*05e0*/  ISETP.GE.U32.AND P0, PT, R2, 0x8, PT ;  /* 0x000000080200780c */ /* 0x000fe40003f06070 */
[----:B------:R-:W-:-:S04]  /*05f0*/  LOP3.LUT R17, R3, 0x7, RZ, 0xc0, !PT ;  /* 0x0000000703117812 */ /* 0x000fc800078ec0ff */
[----:B------:R-:W-:-:S07]  /*0600*/  ISETP.NE.AND P1, PT, R17, RZ, PT ;  /* 0x000000ff1100720c */ /* 0x000fce0003f25270 */
[----:B------:R-:W-:Y:S06]  /*0610*/  @!P0 BRA `(.L_x_7) ;  /* 0x0000000000888947 */ /* 0x000fec0003800000 */
[----:B------:R-:W1:Y:S01]  /*0620*/  LDC.64 R6, c[0x0][0x388] ;  /* 0x0000e200ff067b82 */ /* 0x000e620000000a00 */
[----:B------:R-:W-:-:S05]  /*0630*/  IMAD R15, R0, R3, R4 ;  /* 0x00000003000f7224 */ /* 0x000fca00078e0204 */
[C---:B------:R-:W-:Y:S02]  /*0640*/  IADD3 R23, PT, PT, R15.reuse, 0x1, RZ ;  /* 0x000000010f177810 */ /* 0x040fe40007ffe0ff */
[C---:B------:R-:W-:Y:S02]  /*0650*/  IADD3 R19, PT, PT, R15.reuse, 0x2, RZ ;  /* 0x000000020f137810 */ /* 0x040fe40007ffe0ff */
[C---:B------:R-:W-:Y:S02]  /*0660*/  IADD3 R21, PT, PT, R15.reuse, 0x3, RZ ;  /* 0x000000030f157810 */ /* 0x040fe40007ffe0ff */
[C---:B------:R-:W-:Y:S01]  /*0670*/  IADD3 R11, PT, PT, R15.reuse, 0x4, RZ ;  /* 0x000000040f0b7810 */ /* 0x040fe20007ffe0ff */
[----:B-1----:R-:W-:-:S04]  /*0680*/  IMAD.WIDE.U32 R8, R15, 0x4, R6 ;  /* 0x000000040f087825 */ /* 0x002fc800078e0006 */
[--C-:B------:R-:W-:Y:S01]  /*0690*/  IMAD.WIDE.U32 R22, R23, 0x4, R6.reuse ;  /* 0x0000000417167825 */ /* 0x100fe200078e0006 */
[----:B------:R1:W2:Y:S03]  /*06a0*/  LDG.E.CONSTANT R5, desc[UR4][R8.64] ;  /* 0x0000000408057981 */ /* 0x0002a6000c1e9900 */
[--C-:B------:R-:W-:Y:S01]  /*06b0*/  IMAD.WIDE.U32 R18, R19, 0x4, R6.reuse ;  /* 0x0000000413127825 */ /* 0x100fe200078e0006 */
[----:B------:R-:W3:Y:S03]  /*06c0*/  LDG.E.CONSTANT R2, desc[UR4][R22.64] ;  /* 0x0000000416027981 */ /* 0x000ee6000c1e9900 */
[--C-:B------:R-:W-:Y:S01]  /*06d0*/  IMAD.WIDE.U32 R20, R21, 0x4, R6.reuse ;  /* 0x0000000415147825 */ /* 0x100fe200078e0006 */
[----:B------:R-:W-:Y:S01]  /*06e0*/  IADD3 R25, PT, PT, R15, 0x5, RZ ;  /* 0x000000050f197810 */ /* 0x000fe20007ffe0ff */
[----:B------:R-:W4:Y:S02]  /*06f0*/  LDG.E.CONSTANT R18, desc[UR4][R18.64] ;  /* 0x0000000412127981 */ /* 0x000f24000c1e9900 */
[--C-:B------:R-:W-:Y:S01]  /*0700*/  IMAD.WIDE.U32 R10, R11, 0x4, R6.reuse ;  /* 0x000000040b0a7825 */ /* 0x100fe200078e0006 */
[----:B------:R-:W-:Y:S01]  /*0710*/  IADD3 R27, PT, PT, R15, 0x6, RZ ;  /* 0x000000060f1b7810 */ /* 0x000fe20007ffe0ff */
[----:B------:R-:W5:Y:S02]  /*0720*/  LDG.E.CONSTANT R20, desc[UR4][R20.64] ;  /* 0x0000000414147981 */ /* 0x000f64000c1e9900 */
[--C-:B-1----:R-:W-:Y:S01]  /*0730*/  IMAD.WIDE.U32 R8, R25, 0x4, R6.reuse ;  /* 0x0000000419087825 */ /* 0x102fe200078e0006 */
[----:B------:R-:W-:Y:S01]  /*0740*/  IADD3 R25, PT, PT, R15, 0x7, RZ ;  /* 0x000000070f197810 */ /* 0x000fe20007ffe0ff */
[----:B------:R-:W5:Y:S02]  /*0750*/  LDG.E.CONSTANT R10, desc[UR4][R10.64] ;  /* 0x000000040a0a7981 */ /* 0x000f64000c1e9900 */
[----:B------:R-:W-:-:S02]  /*0760*/  IMAD.WIDE.U32 R14, R27, 0x4, R6 ;  /* 0x000000041b0e7825 */ /* 0x000fc400078e0006 */
[----:B------:R-:W5:Y:S02]  /*0770*/  LDG.E.CONSTANT R8, desc[UR4][R8.64] ;  /* 0x0000000408087981 */ /* 0x000f64000c1e9900 */
[----:B------:R-:W-:Y:S02]  /*0780*/  IMAD.WIDE.U32 R6, R25, 0x4, R6 ;  /* 0x0000000419067825 */ /* 0x000fe400078e0006 */
[----:B------:R-:W5:Y:S04]  /*0790*/  LDG.E.CONSTANT R14, desc[UR4][R14.64] ;  /* 0x000000040e0e7981 */ /* 0x000f68000c1e9900 */
[----:B------:R-:W5:Y:S01]  /*07a0*/  LDG.E.CONSTANT R6, desc[UR4][R6.64] ;  /* 0x0000000406067981 */ /* 0x000f62000c1e9900 */
[----:B------:R-:W-:Y:S01]  /*07b0*/  IADD3 R4, PT, PT, R4, 0x8, RZ ;  /* 0x0000000804047810 */ /* 0x000fe20007ffe0ff */
[----:B--2---:R-:W-:-:S04]  /*07c0*/  FFMA R5, R5, R5, R16 ;  /* 0x0000000505057223 */ /* 0x004fc80000000010 */
[----:B---3--:R-:W-:-:S04]  /*07d0*/  FFMA R5, R2, R2, R5 ;  /* 0x0000000202057223 */ /* 0x008fc80000000005 */
[----:B----4-:R-:W-:-:S04]  /*07e0*/  FFMA R5, R18, R18, R5 ;  /* 0x0000001212057223 */ /* 0x010fc80000000005 */
[----:B-----5:R-:W-:-:S04]  /*07f0*/  FFMA R5, R20, R20, R5 ;  /* 0x0000001414057223 */ /* 0x020fc80000000005 */
[----:B------:R-:W-:-:S04]  /*0800*/  FFMA R5, R10, R10, R5 ;  /* 0x0000000a0a057223 */ /* 0x000fc80000000005 */
[----:B------:R-:W-:-:S04]  /*0810*/  FFMA R5, R8, R8, R5 ;  /* 0x0000000808057223 */ /* 0x000fc80000000005 */
[----:B------:R-:W-:-:S04]  /*0820*/  FFMA R5, R14, R14, R5 ;  /* 0x0000000e0e057223 */ /* 0x000fc80000000005 */
[----:B------:R-:W-:-:S07]  /*0830*/  FFMA R16, R6, R6, R5 ;  /* 0x0000000606107223 */ /* 0x000fce0000000005 */
.L_x_7:
        /* <DEDUP_REMOVED lines=8> */
[C---:B------:R-:W-:Y:S01]  /*08c0*/  IADD3 R15, PT, PT, R5.reuse, 0x2, RZ ;  /* 0x00000002050f7810 */ /* 0x040fe20007ffe0ff */
[C---:B-1----:R-:W-:Y:S01]  /*08d0*/  IMAD.WIDE.U32 R8, R5.reuse, 0x4, R6 ;  /* 0x0000000405087825 */ /* 0x042fe200078e0006 */
[----:B------:R-:W-:-:S03]  /*08e0*/  IADD3 R5, PT, PT, R5, 0x3, RZ ;  /* 0x0000000305057810 */ /* 0x000fc60007ffe0ff */
[--C-:B------:R-:W-:Y:S02]  /*08f0*/  IMAD.WIDE.U32 R10, R11, 0x4, R6.reuse ;  /* 0x000000040b0a7825 */ /* 0x100fe400078e0006 */
[----:B------:R-:W2:Y:S02]  /*0900*/  LDG.E.CONSTANT R9, desc[UR4][R8.64] ;  /* 0x0000000408097981 */ /* 0x000ea4000c1e9900 */
[--C-:B------:R-:W-:Y:S02]  /*0910*/  IMAD.WIDE.U32 R14, R15, 0x4, R6.reuse ;  /* 0x000000040f0e7825 */ /* 0x100fe400078e0006 */
[----:B------:R-:W3:Y:S02]  /*0920*/  LDG.E.CONSTANT R11, desc[UR4][R10.64] ;  /* 0x000000040a0b7981 */ /* 0x000ee4000c1e9900 */
[----:B------:R-:W-:Y:S02]  /*0930*/  IMAD.WIDE.U32 R6, R5, 0x4, R6 ;  /* 0x0000000405067825 */ /* 0x000fe400078e0006 */
[----:B------:R-:W4:Y:S04]  /*0940*/  LDG.E.CONSTANT R15, desc[UR4][R14.64] ;  /* 0x000000040e0f7981 */ /* 0x000f28000c1e9900 */
[----:B------:R-:W5:Y:S01]  /*0950*/  LDG.E.CONSTANT R7, desc[UR4][R6.64] ;  /* 0x0000000406077981 */ /* 0x000f62000c1e9900 */
[----:B------:R-:W-:Y:S01]  /*0960*/  IADD3 R4, PT, PT, R4, 0x4, RZ ;  /* 0x0000000404047810 */ /* 0x000fe20007ffe0ff */
[----:B--2---:R-:W-:-:S04]  /*0970*/  FFMA R16, R9, R9, R16 ;  /* 0x0000000909107223 */ /* 0x004fc80000000010 */
[----:B---3--:R-:W-:-:S04]  /*0980*/  FFMA R16, R11, R11, R16 ;  /* 0x0000000b0b107223 */ /* 0x008fc80000000010 */
[----:B----4-:R-:W-:-:S04]  /*0990*/  FFMA R16, R15, R15, R16 ;  /* 0x0000000f0f107223 */ /* 0x010fc80000000010 */
[----:B-----5:R-:W-:-:S07]  /*09a0*/  FFMA R16, R7, R7, R16 ;  /* 0x0000000707107223 */ /* 0x020fce0000000010 */
.L_x_8:
[----:B------:R-:W-:Y:S05]  /*09b0*/  @!P1 BRA `(.L_x_6) ;  /* 0x0000000000289947 */ /* 0x000fea0003800000 */
[----:B------:R-:W1:Y:S01]  /*09c0*/  LDC.64 R6, c[0x0][0x388] ;  /* 0x0000e200ff067b82 */ /* 0x000e620000000a00 */
[----:B------:R-:W-:Y:S01]  /*09d0*/  IMAD R5, R0, R3, R4 ;  /* 0x0000000300057224 */ /* 0x000fe200078e0204 */
[----:B------:R-:W-:-:S07]  /*09e0*/  IADD3 R0, PT, PT, -R2, RZ, RZ ;  /* 0x000000ff02007210 */ /* 0x000fce0007ffe1ff */
.L_x_9:
[----:B-1----:R-:W-:-:S06]  /*09f0*/  IMAD.WIDE.U32 R2, R5, 0x4, R6 ;  /* 0x0000000405027825 */ /* 0x002fcc00078e0006 */
[----:B------:R-:W2:Y:S01]  /*0a00*/  LDG.E.CONSTANT R3, desc[UR4][R2.64] ;  /* 0x0000000402037981 */ /* 0x000ea2000c1e9900 */
[----:B------:R-:W-:Y:S02]  /*0a10*/  IADD3 R0, PT, PT, R0, 0x1, RZ ;  /* 0x0000000100007810 */ /* 0x000fe40007ffe0ff */
[----:B------:R-:W-:Y:S02]  /*0a20*/  IADD3 R5, PT, PT, R5, 0x1, RZ ;  /* 0x0000000105057810 */ /* 0x000fe40007ffe0ff */
[----:B------:R-:W-:Y:S01]  /*0a30*/  ISETP.NE.AND P0, PT, R0, RZ, PT ;  /* 0x000000ff0000720c */ /* 0x000fe20003f05270 */
[----:B--2---:R-:W-:-:S12]  /*0a40*/  FFMA R16, R3, R3, R16 ;  /* 0x0000000303107223 */ /* 0x004fd80000000010 */
[----:B------:R-:W-:Y:S05]  /*0a50*/  @P0 BRA `(.L_x_9) ;  /* 0xfffffffc00e40947 */ /* 0x000fea000383ffff */
.L_x_6:
[----:B------:R-:W-:Y:S01]  /*0a60*/  STG.E desc[UR4][R12.64], R16 ;  /* 0x000000100c007986 */ /* 0x000fe2000c101904 */
[----:B------:R-:W-:Y:S05]  /*0a70*/  EXIT ;  /* 0x000000000000794d */ /* 0x000fea0003800000 */
.L_x_10:
        /* <DEDUP_REMOVED lines=16> */
.L_x_28:


//--------------------- .text._Z18kernel_diagmult_fliPfPKf --------------------------
	.section	.text._Z18kernel_diagmult_fliPfPKf,"ax",@progbits
	.align	128
        .global         _Z18kernel_diagmult_fliPfPKf
        .type           _Z18kernel_diagmult_fliPfPKf,@function
        .size           _Z18kernel_diagmult_fliPfPKf,(.L_x_29 - _Z18kernel_diagmult_fliPfPKf)
        .other          _Z18kernel_diagmult_fliPfPKf,@"STO_CUDA_ENTRY STV_DEFAULT"
_Z18kernel_diagmult_fliPfPKf:
.text._Z18kernel_diagmult_fliPfPKf:
[----:B------:R-:W-:Y:S01]  /*0000*/  LDC R1, c[0x0][0x37c] ;  /* 0x0000df00ff017b82 */ /* 0x000fe20000000800 */
[----:B------:R-:W0:Y:S07]  /*0010*/  S2R R0, SR_TID.X ;  /* 0x0000000000007919 */ /* 0x000e2e0000002100 */
[----:B------:R-:W0:Y:S01]  /*0020*/  S2UR UR5, SR_CTAID.X ;  /* 0x00000000000579c3 */ /* 0x000e220000002500 */
[----:B------:R-:W1:Y:S07]  /*0030*/  LDCU UR6, c[0x0][0x380] ;  /* 0x00007000ff0677ac */ /* 0x000e6e0008000800 */
[----:B------:R-:W0:Y:S01]  /*0040*/  LDC R7, c[0x0][0x360] ;  /* 0x0000d800ff077b82 */ /* 0x000e220000000800 */
[----:B-1----:R-:W-:Y:S01]  /*0050*/  UIMAD UR4, UR6, UR6, URZ ;  /* 0x00000006060472a4 */ /* 0x002fe2000f8e02ff */
[----:B0-----:R-:W-:-:S05]  /*0060*/  IMAD R7, R7, UR5, R0 ;  /* 0x0000000507077c24 */ /* 0x001fca000f8e0200 */
[----:B------:R-:W-:-:S13]  /*0070*/  ISETP.GE.U32.AND P0, PT, R7, UR4, PT ;  /* 0x0000000407007c0c */ /* 0x000fda000bf06070 */
[----:B------:R-:W-:Y:S05]  /*0080*/  @P0 EXIT ;  /* 0x000000000000094d */ /* 0x000fea0003800000 */
[----:B------:R-:W0:Y:S01]  /*0090*/  I2F.U32.RP R0, UR6 ;  /* 0x0000000600007d06 */ /* 0x000e220008209000 */
[----:B------:R-:W-:Y:S01]  /*00a0*/  ISETP.NE.U32.AND P2, PT, RZ, UR6, PT ;  /* 0x00000006ff007c0c */ /* 0x000fe2000bf45070 */
[----:B------:R-:W1:Y:S06]  /*00b0*/  LDCU.64 UR4, c[0x0][0x358] ;  /* 0x00006b00ff0477ac */ /* 0x000e6c0008000a00 */
[----:B0-----:R-:W0:Y:S02]  /*00c0*/  MUFU.RCP R0, R0 ;  /* 0x0000000000007308 */ /* 0x001e240000001000 */
[----:B0-----:R-:W-:-:S06]  /*00d0*/  IADD3 R2, PT, PT, R0, 0xffffffe, RZ ;  /* 0x0ffffffe00027810 */ /* 0x001fcc0007ffe0ff */
[----:B------:R0:W2:Y:S02]  /*00e0*/  F2I.FTZ.U32.TRUNC.NTZ R3, R2 ;  /* 0x0000000200037305 */ /* 0x0000a4000021f000 */
[----:B0-----:R-:W-:Y:S01]  /*00f0*/  IMAD.MOV.U32 R2, RZ, RZ, RZ ;  /* 0x000000ffff027224 */ /* 0x001fe200078e00ff */
[----:B--2---:R-:W-:-:S05]  /*0100*/  IADD3 R5, PT, PT, RZ, -R3, RZ ;  /* 0x80000003ff057210 */ /* 0x004fca0007ffe0ff */
[----:B------:R-:W-:-:S04]  /*0110*/  IMAD R5, R5, UR6, RZ ;  /* 0x0000000605057c24 */ /* 0x000fc8000f8e02ff */
[----:B------:R-:W-:Y:S02]  /*0120*/  IMAD.HI.U32 R4, R3, R5, R2 ;  /* 0x0000000503047227 */ /* 0x000fe400078e0002 */
[----:B------:R-:W0:Y:S04]  /*0130*/  LDC.64 R2, c[0x0][0x388] ;  /* 0x0000e200ff027b82 */ /* 0x000e280000000a00 */
[----:B------:R-:W-:-:S04]  /*0140*/  IMAD.HI.U32 R9, R4, R7, RZ ;  /* 0x0000000704097227 */ /* 0x000fc800078e00ff */
[----:B------:R-:W2:Y:S01]  /*0150*/  LDC.64 R4, c[0x0][0x390] ;  /* 0x0000e400ff047b82 */ /* 0x000ea20000000a00 */
[----:B------:R-:W-:-:S05]  /*0160*/  IADD3 R6, PT, PT, -R9, RZ, RZ ;  /* 0x000000ff09067210 */ /* 0x000fca0007ffe1ff */
[----:B------:R-:W-:-:S05]  /*0170*/  IMAD R6, R6, UR6, R7 ;  /* 0x0000000606067c24 */ /* 0x000fca000f8e0207 */
[----:B------:R-:W-:Y:S01]  /*0180*/  ISETP.GE.U32.AND P0, PT, R6, UR6, PT ;  /* 0x0000000606007c0c */ /* 0x000fe2000bf06070 */
[----:B0-----:R-:W-:-:S05]  /*0190*/  IMAD.WIDE.U32 R2, R7, 0x4, R2 ;  /* 0x0000000407027825 */ /* 0x001fca00078e0002 */
[----:B-1----:R-:W3:Y:S07]  /*01a0*/  LDG.E R0, desc[UR4][R2.64] ;  /* 0x0000000402007981 */ /* 0x002eee000c1e1900 */
[----:B------:R-:W-:Y:S01]  /*01b0*/  @P0 VIADD R6, R6, -UR6 ;  /* 0x8000000606060c36 */ /* 0x000fe20008000000 */
[----:B------:R-:W-:-:S04]  /*01c0*/  @P0 IADD3 R9, PT, PT, R9, 0x1, RZ ;  /* 0x0000000109090810 */ /* 0x000fc80007ffe0ff */
[----:B------:R-:W-:-:S13]  /*01d0*/  ISETP.GE.U32.AND P1, PT, R6, UR6, PT ;  /* 0x0000000606007c0c */ /* 0x000fda000bf26070 */
[----:B------:R-:W-:Y:S02]  /*01e0*/  @P1 IADD3 R9, PT, PT, R9, 0x1, RZ ;  /* 0x0000000109091810 */ /* 0x000fe40007ffe0ff */
[----:B------:R-:W-:-:S05]  /*01f0*/  @!P2 LOP3.LUT R9, RZ, UR6, RZ, 0x33, !PT ;  /* 0x00000006ff09ac12 */ /* 0x000fca000f8e33ff */
[----:B--2---:R-:W-:-:S06]  /*0200*/  IMAD.WIDE.U32 R4, R9, 0x4, R4 ;  /* 0x0000000409047825 */ /* 0x004fcc00078e0004 */
[----:B------:R-:W3:Y:S02]  /*0210*/  LDG.E.CONSTANT R5, desc[UR4][R4.64] ;  /* 0x0000000404057981 */ /* 0x000ee4000c1e9900 */
[----:B---3--:R-:W-:-:S05]  /*0220*/  FMUL R7, R0, R5 ;  /* 0x0000000500077220 */ /* 0x008fca0000400000 */
[----:B------:R-:W-:Y:S01]  /*0230*/  STG.E desc[UR4][R2.64], R7 ;  /* 0x0000000702007986 */ /* 0x000fe2000c101904 */
[----:B------:R-:W-:Y:S05]  /*0240*/  EXIT ;  /* 0x000000000000794d */ /* 0x000fea0003800000 */
.L_x_11:
        /* <DEDUP_REMOVED lines=11> */
.L_x_29:


//--------------------- .text._Z17kernel_sqrtdiv_flifPf --------------------------
	.section	.text._Z17kernel_sqrtdiv_flifPf,"ax",@progbits
	.align	128
        .global         _Z17kernel_sqrtdiv_flifPf
        .type           _Z17kernel_sqrtdiv_flifPf,@function
        .size           _Z17kernel_sqrtdiv_flifPf,(.L_x_26 - _Z17kernel_sqrtdiv_flifPf)
        .other          _Z17kernel_sqrtdiv_flifPf,@"STO_CUDA_ENTRY STV_DEFAULT"
_Z17kernel_sqrtdiv_flifPf:
.text._Z17kernel_sqrtdiv_flifPf:
        /* <DEDUP_REMOVED lines=8> */
[----:B------:R-:W0:Y:S01]  /*0080*/  LDC.64 R4, c[0x0][0x388] ;  /* 0x0000e200ff047b82 */ /* 0x000e220000000a00 */
[----:B------:R-:W1:Y:S01]  /*0090*/  LDCU.64 UR4, c[0x0][0x358] ;  /* 0x00006b00ff0477ac */ /* 0x000e620008000a00 */
[----:B------:R-:W2:Y:S01]  /*00a0*/  LDCU UR6, c[0x0][0x384] ;  /* 0x00007080ff0677ac */ /* 0x000ea20008000800 */
[----:B0-----:R-:W-:-:S05]  /*00b0*/  IMAD.WIDE.U32 R4, R3, 0x4, R4 ;  /* 0x0000000403047825 */ /* 0x001fca00078e0004 */
[----:B-1----:R-:W2:Y:S02]  /*00c0*/  LDG.E R0, desc[UR4][R4.64] ;  /* 0x0000000404007981 */ /* 0x002ea4000c1e1900 */
[----:B--2---:R-:W-:-:S13]  /*00d0*/  FSETP.GT.AND P0, PT, R0, UR6, PT ;  /* 0x0000000600007c0b */ /* 0x004fda000bf04000 */
[----:B------:R-:W-:Y:S05]  /*00e0*/  @!P0 BRA `(.L_x_12) ;  /* 0x0000000000748947 */ /* 0x000fea0003800000 */
[----:B------:R-:W-:Y:S01]  /*00f0*/  VIADD R2, R0, 0xf3000000 ;  /* 0xf300000000027836 */ /* 0x000fe20000000000 */
[----:B------:R0:W1:Y:S01]  /*0100*/  MUFU.RSQ R3, R0 ;  /* 0x0000000000037308 */ /* 0x0000620000001400 */
[----:B------:R-:W-:Y:S03]  /*0110*/  BSSY.RECONVERGENT B0, `(.L_x_13) ;  /* 0x000000b000007945 */ /* 0x000fe60003800200 */
[----:B------:R-:W-:-:S13]  /*0120*/  ISETP.GT.U32.AND P0, PT, R2, 0x727fffff, PT ;  /* 0x727fffff0200780c */ /* 0x000fda0003f04070 */
[----:B01----:R-:W-:Y:S05]  /*0130*/  @!P0 BRA `(.L_x_14) ;  /* 0x0000000000108947 */ /* 0x003fea0003800000 */
[----:B------:R-:W-:-:S07]  /*0140*/  MOV R9, 0x160 ;  /* 0x0000016000097802 */ /* 0x000fce0000000f00 */
[----:B------:R-:W-:Y:S05]  /*0150*/  CALL.REL.NOINC `($__internal_1_$__cuda_sm20_sqrt_rn_f32_slowpath) ;  /* 0x0000000400307944 */ /* 0x000fea0003c00000 */
[----:B------:R-:W-:Y:S01]  /*0160*/  IMAD.MOV.U32 R2, RZ, RZ, R0 ;  /* 0x000000ffff027224 */ /* 0x000fe200078e0000 */
[----:B------:R-:W-:Y:S06]  /*0170*/  BRA `(.L_x_15) ;  /* 0x0000000000107947 */ /* 0x000fec0003800000 */
.L_x_14:
[----:B------:R-:W-:Y:S01]  /*0180*/  FMUL.FTZ R7, R0, R3 ;  /* 0x0000000300077220 */ /* 0x000fe20000410000 */
[----:B------:R-:W-:-:S03]  /*0190*/  FMUL.FTZ R2, R3, 0.5 ;  /* 0x3f00000003027820 */ /* 0x000fc60000410000 */
[----:B------:R-:W-:-:S04]  /*01a0*/  FFMA R0, -R7, R7, R0 ;  /* 0x0000000707007223 */ /* 0x000fc80000000100 */
[----:B------:R-:W-:-:S07]  /*01b0*/  FFMA R2, R0, R2, R7 ;  /* 0x0000000200027223 */ /* 0x000fce0000000007 */
.L_x_15:
[----:B------:R-:W-:Y:S05]  /*01c0*/  BSYNC.RECONVERGENT B0 ;  /* 0x0000000000007941 */ /* 0x000fea0003800200 */
.L_x_13:
[----:B------:R-:W-:Y:S01]  /*01d0*/  IADD3 R0, PT, PT, R2, 0x1800000, RZ ;  /* 0x0180000002007810 */ /* 0x000fe20007ffe0ff */
[----:B------:R-:W-:Y:S03]  /*01e0*/  BSSY.RECONVERGENT B0, `(.L_x_16) ;  /* 0x000000b000007945 */ /* 0x000fe60003800200 */
[----:B------:R-:W-:-:S04]  /*01f0*/  LOP3.LUT R0, R0, 0x7f800000, RZ, 0xc0, !PT ;  /* 0x7f80000000007812 */ /* 0x000fc800078ec0ff */
[----:B------:R-:W-:-:S13]  /*0200*/  ISETP.GT.U32.AND P0, PT, R0, 0x1ffffff, PT ;  /* 0x01ffffff0000780c */ /* 0x000fda0003f04070 */
[----:B------:R-:W-:Y:S05]  /*0210*/  @P0 BRA `(.L_x_17) ;  /* 0x00000000000c0947 */ /* 0x000fea0003800000 */
[----:B------:R-:W-:-:S07]  /*0220*/  MOV R6, 0x240 ;  /* 0x0000024000067802 */ /* 0x000fce0000000f00 */
[----:B------:R-:W-:Y:S05]  /*0230*/  CALL.REL.NOINC `($__internal_0_$__cuda_sm20_rcp_rn_f32_slowpath) ;  /* 0x0000000000287944 */ /* 0x000fea0003c00000 */
[----:B------:R-:W-:Y:S05]  /*0240*/  BRA `(.L_x_18) ;  /* 0x0000000000107947 */ /* 0x000fea0003800000 */
.L_x_17:
[----:B------:R-:W0:Y:S02]  /*0250*/  MUFU.RCP R3, R2 ;  /* 0x0000000200037308 */ /* 0x000e240000001000 */
[----:B0-----:R-:W-:-:S04]  /*0260*/  FFMA R0, R3, R2, -1 ;  /* 0xbf80000003007423 */ /* 0x001fc80000000002 */
[----:B------:R-:W-:-:S04]  /*0270*/  FADD.FTZ R0, -R0, -RZ ;  /* 0x800000ff00007221 */ /* 0x000fc80000010100 */
[----:B------:R-:W-:-:S07]  /*0280*/  FFMA R3, R3, R0, R3 ;  /* 0x0000000003037223 */ /* 0x000fce0000000003 */
.L_x_18:
[----:B------:R-:W-:Y:S05]  /*0290*/  BSYNC.RECONVERGENT B0 ;  /* 0x0000000000007941 */ /* 0x000fea0003800200 */
.L_x_16:
[----:B------:R-:W-:Y:S01]  /*02a0*/  STG.E desc[UR4][R4.64], R3 ;  /* 0x0000000304007986 */ /* 0x000fe2000c101904 */
[----:B------:R-:W-:Y:S05]  /*02b0*/  EXIT ;  /* 0x000000000000794d */ /* 0x000fea0003800000 */
.L_x_12:
[----:B------:R-:W-:Y:S01]  /*02c0*/  STG.E desc[UR4][R4.64], RZ ;  /* 0x000000ff04007986 */ /* 0x000fe2000c101904 */
[----:B------:R-:W-:Y:S05]  /*02d0*/  EXIT ;  /* 0x000000000000794d */ /* 0x000fea0003800000 */
        .weak           $__internal_0_$__cuda_sm20_rcp_rn_f32_slowpath
        .type           $__internal_0_$__cuda_sm20_rcp_rn_f32_slowpath,@function
        .size           $__internal_0_$__cuda_sm20_rcp_rn_f32_slowpath,($__internal_1_$__cuda_sm20_sqrt_rn_f32_slowpath - $__internal_0_$__cuda_sm20_rcp_rn_f32_slowpath)
$__internal_0_$__cuda_sm20_rcp_rn_f32_slowpath:
[----:B------:R-:W-:Y:S01]  /*02e0*/  IMAD.SHL.U32 R0, R2, 0x2, RZ ;  /* 0x0000000202007824 */ /* 0x000fe200078e00ff */
[----:B------:R-:W-:Y:S04]  /*02f0*/  BSSY.RECONVERGENT B1, `(.L_x_19) ;  /* 0x0000030000017945 */ /* 0x000fe80003800200 */
[----:B------:R-:W-:-:S04]  /*0300*/  SHF.R.U32.HI R9, RZ, 0x18, R0 ;  /* 0x00000018ff097819 */ /* 0x000fc80000011600 */
[----:B------:R-:W-:-:S13]  /*0310*/  ISETP.NE.U32.AND P0, PT, R9, RZ, PT ;  /* 0x000000ff0900720c */ /* 0x000fda0003f05070 */
[----:B------:R-:W-:Y:S05]  /*0320*/  @P0 BRA `(.L_x_20) ;  /* 0x0000000000280947 */ /* 0x000fea0003800000 */
[----:B------:R-:W-:-:S05]  /*0330*/  IMAD.SHL.U32 R0, R2, 0x2, RZ ;  /* 0x0000000202007824 */ /* 0x000fca00078e00ff */
[----:B------:R-:W-:-:S13]  /*0340*/  ISETP.NE.AND P0, PT, R0, RZ, PT ;  /* 0x000000ff0000720c */ /* 0x000fda0003f05270 */
[----:B------:R-:W-:Y:S01]  /*0350*/  @P0 FFMA R7, R2, 1.84467440737095516160e+19, RZ ;  /* 0x5f80000002070823 */ /* 0x000fe200000000ff */
[----:B------:R-:W-:Y:S08]  /*0360*/  @!P0 MUFU.RCP R3, R2 ;  /* 0x0000000200038308 */ /* 0x000ff00000001000 */
[----:B------:R-:W0:Y:S02]  /*0370*/  @P0 MUFU.RCP R0, R7 ;  /* 0x0000000700000308 */ /* 0x000e240000001000 */
[----:B0-----:R-:W-:-:S04]  /*0380*/  @P0 FFMA R8, R7, R0, -1 ;  /* 0xbf80000007080423 */ /* 0x001fc80000000000 */
[----:B------:R-:W-:-:S04]  /*0390*/  @P0 FADD.FTZ R9, -R8, -RZ ;  /* 0x800000ff08090221 */ /* 0x000fc80000010100 */
[----:B------:R-:W-:-:S04]  /*03a0*/  @P0 FFMA R0, R0, R9, R0 ;  /* 0x0000000900000223 */ /* 0x000fc80000000000 */
[----:B------:R-:W-:Y:S01]  /*03b0*/  @P0 FFMA R3, R0, 1.84467440737095516160e+19, RZ ;  /* 0x5f80000000030823 */ /* 0x000fe200000000ff */
[----:B------:R-:W-:Y:S06]  /*03c0*/  BRA `(.L_x_21) ;  /* 0x0000000000887947 */ /* 0x000fec0003800000 */
.L_x_20:
[----:B------:R-:W-:-:S04]  /*03d0*/  IADD3 R11, PT, PT, R9, -0xfd, RZ ;  /* 0xffffff03090b7810 */ /* 0x000fc80007ffe0ff */
[----:B------:R-:W-:-:S13]  /*03e0*/  ISETP.GT.U32.AND P0, PT, R11, 0x1, PT ;  /* 0x000000010b00780c */ /* 0x000fda0003f04070 */
[----:B------:R-:W-:Y:S05]  /*03f0*/  @P0 BRA `(.L_x_22) ;  /* 0x0000000000780947 */ /* 0x000fea0003800000 */
[----:B------:R-:W-:Y:S01]  /*0400*/  LOP3.LUT R0, R2, 0x7fffff, RZ, 0xc0, !PT ;  /* 0x007fffff02007812 */ /* 0x000fe200078ec0ff */
[----:B------:R-:W-:-:S03]  /*0410*/  IMAD.MOV.U32 R10, RZ, RZ, 0x3 ;  /* 0x00000003ff0a7424 */ /* 0x000fc600078e00ff */
[----:B------:R-:W-:Y:S02]  /*0420*/  LOP3.LUT R0, R0, 0x3f800000, RZ, 0xfc, !PT ;  /* 0x3f80000000007812 */ /* 0x000fe400078efcff */
[----:B------:R-:W-:Y:S02]  /*0430*/  SHF.L.U32 R10, R10, R11, RZ ;  /* 0x0000000b0a0a7219 */ /* 0x000fe400000006ff */
[----:B------:R-:W0:Y:S02]  /*0440*/  MUFU.RCP R3, R0 ;  /* 0x0000000000037308 */ /* 0x000e240000001000 */
[----:B0-----:R-:W-:-:S04]  /*0450*/  FFMA R7, R0, R3, -1 ;  /* 0xbf80000000077423 */ /* 0x001fc80000000003 */
[----:B------:R-:W-:-:S04]  /*0460*/  FADD.FTZ R8, -R7, -RZ ;  /* 0x800000ff07087221 */ /* 0x000fc80000010100 */
[CCC-:B------:R-:W-:Y:S01]  /*0470*/  FFMA.RM R7, R3.reuse, R8.reuse, R3.reuse ;  /* 0x0000000803077223 */ /* 0x1c0fe20000004003 */
[----:B------:R-:W-:-:S04]  /*0480*/  FFMA.RP R8, R3, R8, R3 ;  /* 0x0000000803087223 */ /* 0x000fc80000008003 */
[C---:B------:R-:W-:Y:S02]  /*0490*/  LOP3.LUT R3, R7.reuse, 0x7fffff, RZ, 0xc0, !PT ;  /* 0x007fffff07037812 */ /* 0x040fe400078ec0ff */
[----:B------:R-:W-:Y:S02]  /*04a0*/  FSETP.NEU.FTZ.AND P0, PT, R7, R8, PT ;  /* 0x000000080700720b */ /* 0x000fe40003f1d000 */
[----:B------:R-:W-:Y:S02]  /*04b0*/  LOP3.LUT R3, R3, 0x800000, RZ, 0xfc, !PT ;  /* 0x0080000003037812 */ /* 0x000fe400078efcff */
[----:B------:R-:W-:Y:S02]  /*04c0*/  SEL R7, RZ, 0xffffffff, !P0 ;  /* 0xffffffffff077807 */ /* 0x000fe40004000000 */
[----:B------:R-:W-:-:S03]  /*04d0*/  LOP3.LUT R10, R10, R3, RZ, 0xc0, !PT ;  /* 0x000000030a0a7212 */ /* 0x000fc600078ec0ff */
[----:B------:R-:W-:Y:S01]  /*04e0*/  IMAD.MOV R0, RZ, RZ, -R7 ;  /* 0x000000ffff007224 */ /* 0x000fe200078e0a07 */
[----:B------:R-:W-:-:S04]  /*04f0*/  SHF.R.U32.HI R10, RZ, R11, R10 ;  /* 0x0000000bff0a7219 */ /* 0x000fc8000001160a */
[----:B------:R-:W-:Y:S02]  /*0500*/  LOP3.LUT P1, RZ, R0, R11, R3, 0xf8, !PT ;  /* 0x0000000b00ff7212 */ /* 0x000fe4000782f803 */
[C---:B------:R-:W-:Y:S02]  /*0510*/  LOP3.LUT P0, RZ, R10.reuse, 0x1, RZ, 0xc0, !PT ;  /* 0x000000010aff7812 */ /* 0x040fe4000780c0ff */
[----:B------:R-:W-:-:S04]  /*0520*/  LOP3.LUT P2, RZ, R10, 0x2, RZ, 0xc0, !PT ;  /* 0x000000020aff7812 */ /* 0x000fc8000784c0ff */
[----:B------:R-:W-:Y:S02]  /*0530*/  PLOP3.LUT P0, PT, P0, P1, P2, 0xe0, 0x0 ;  /* 0x000000000000781c */ /* 0x000fe40000703c20 */
[----:B------:R-:W-:Y:S02]  /*0540*/  LOP3.LUT P1, RZ, R2, 0x7fffff, RZ, 0xc0, !PT ;  /* 0x007fffff02ff7812 */ /* 0x000fe4000782c0ff */
[----:B------:R-:W-:-:S04]  /*0550*/  SEL R0, RZ, 0x1, !P0 ;  /* 0x00000001ff007807 */ /* 0x000fc80004000000 */
[----:B------:R-:W-:-:S04]  /*0560*/  IADD3 R0, PT, PT, -R0, RZ, RZ ;  /* 0x000000ff00007210 */ /* 0x000fc80007ffe1ff */
[----:B------:R-:W-:Y:S01]  /*0570*/  ISETP.GE.AND P0, PT, R0, RZ, PT ;  /* 0x000000ff0000720c */ /* 0x000fe20003f06270 */
[----:B------:R-:W-:-:S05]  /*0580*/  VIADD R0, R9, 0xffffff04 ;  /* 0xffffff0409007836 */ /* 0x000fca0000000000 */
[----:B------:R-:W-:-:S07]  /*0590*/  SHF.R.U32.HI R3, RZ, R0, R3 ;  /* 0x00000000ff037219 */ /* 0x000fce0000011603 */
[----:B------:R-:W-:-:S05]  /*05a0*/  @!P0 VIADD R3, R3, 0x1 ;  /* 0x0000000103038836 */ /* 0x000fca0000000000 */
[----:B------:R-:W-:-:S04]  /*05b0*/  @!P1 SHF.L.U32 R3, R3, 0x1, RZ ;  /* 0x0000000103039819 */ /* 0x000fc800000006ff */
[----:B------:R-:W-:Y:S01]  /*05c0*/  LOP3.LUT R3, R3, 0x80000000, R2, 0xf8, !PT ;  /* 0x8000000003037812 */ /* 0x000fe200078ef802 */
[----:B------:R-:W-:Y:S06]  /*05d0*/  BRA `(.L_x_21) ;  /* 0x0000000000047947 */ /* 0x000fec0003800000 */
.L_x_22:
[----:B------:R0:W1:Y:S02]  /*05e0*/  MUFU.RCP R3, R2 ;  /* 0x0000000200037308 */ /* 0x0000640000001000 */
.L_x_21:
[----:B------:R-:W-:Y:S05]  /*05f0*/  BSYNC.RECONVERGENT B1 ;  /* 0x0000000000017941 */ /* 0x000fea0003800200 */
.L_x_19:
[----:B------:R-:W-:-:S04]  /*0600*/  IMAD.MOV.U32 R7, RZ, RZ, 0x0 ;  /* 0x00000000ff077424 */ /* 0x000fc800078e00ff */
[----:B01----:R-:W-:Y:S05]  /*0610*/  RET.REL.NODEC R6 `(_Z17kernel_sqrtdiv_flifPf) ;  /* 0xfffffff806787950 */ /* 0x003fea0003c3ffff */
        .weak           $__internal_1_$__cuda_sm20_sqrt_rn_f32_slowpath
        .type           $__internal_1_$__cuda_sm20_sqrt_rn_f32_slowpath,@function
        .size           $__internal_1_$__cuda_sm20_sqrt_rn_f32_slowpath,(.L_x_26 - $__internal_1_$__cuda_sm20_sqrt_rn_f32_slowpath)
$__internal_1_$__cuda_sm20_sqrt_rn_f32_slowpath:
[----:B------:R-:W-:-:S13]  /*0620*/  LOP3.LUT P0, RZ, R0, 0x7fffffff, RZ, 0xc0, !PT ;  /* 0x7fffffff00ff7812 */ /* 0x000fda000780c0ff */
[----:B------:R-:W-:Y:S01]  /*0630*/  @!P0 IMAD.MOV.U32 R2, RZ, RZ, R0 ;  /* 0x000000ffff028224 */ /* 0x000fe200078e0000 */
[----:B------:R-:W-:Y:S06]  /*0640*/  @!P0 BRA `(.L_x_23) ;  /* 0x0000000000408947 */ /* 0x000fec0003800000 */
[----:B------:R-:W-:-:S13]  /*0650*/  FSETP.GEU.FTZ.AND P0, PT, R0, RZ, PT ;  /* 0x000000ff0000720b */ /* 0x000fda0003f1e000 */
[----:B------:R-:W-:Y:S01]  /*0660*/  @!P0 MOV R2, 0x7fffffff ;  /* 0x7fffffff00028802 */ /* 0x000fe20000000f00 */
[----:B------:R-:W-:Y:S06]  /*0670*/  @!P0 BRA `(.L_x_23) ;  /* 0x0000000000348947 */ /* 0x000fec0003800000 */
[----:B------:R-:W-:-:S13]  /*0680*/  FSETP.GTU.FTZ.AND P0, PT, |R0|, +INF , PT ;  /* 0x7f8000000000780b */ /* 0x000fda0003f1c200 */
[----:B------:R-:W-:Y:S01]  /*0690*/  @P0 FADD.FTZ R2, R0, 1 ;  /* 0x3f80000000020421 */ /* 0x000fe20000010000 */
[----:B------:R-:W-:Y:S06]  /*06a0*/  @P0 BRA `(.L_x_23) ;  /* 0x0000000000280947 */ /* 0x000fec0003800000 */
[----:B------:R-:W-:-:S13]  /*06b0*/  FSETP.NEU.FTZ.AND P0, PT, |R0|, +INF , PT ;  /* 0x7f8000000000780b */ /* 0x000fda0003f1d200 */
[----:B------:R-:W-:-:S04]  /*06c0*/  @P0 FFMA R3, R0, 1.84467440737095516160e+19, RZ ;  /* 0x5f80000000030823 */ /* 0x000fc800000000ff */
[----:B------:R-:W0:Y:S02]  /*06d0*/  @P0 MUFU.RSQ R2, R3 ;  /* 0x0000000300020308 */ /* 0x000e240000001400 */
[----:B0-----:R-:W-:Y:S01]  /*06e0*/  @P0 FMUL.FTZ R6, R3, R2 ;  /* 0x0000000203060220 */ /* 0x001fe20000410000 */
[----:B------:R-:W-:Y:S01]  /*06f0*/  @P0 FMUL.FTZ R8, R2, 0.5 ;  /* 0x3f00000002080820 */ /* 0x000fe20000410000 */
[----:B------:R-:W-:Y:S02]  /*0700*/  @!P0 IMAD.MOV.U32 R2, RZ, RZ, R0 ;  /* 0x000000ffff028224 */ /* 0x000fe400078e0000 */
[----:B------:R-:W-:-:S04]  /*0710*/  @P0 FADD.FTZ R7, -R6, -RZ ;  /* 0x800000ff06070221 */ /* 0x000fc80000010100 */
[----:B------:R-:W-:-:S04]  /*0720*/  @P0 FFMA R7, R6, R7, R3 ;  /* 0x0000000706070223 */ /* 0x000fc80000000003 */
[----:B------:R-:W-:-:S04]  /*0730*/  @P0 FFMA R7, R7, R8, R6 ;  /* 0x0000000807070223 */ /* 0x000fc80000000006 */
[----:B------:R-:W-:-:S07]  /*0740*/  @P0 FMUL.FTZ R2, R7, 2.3283064365386962891e-10 ;  /* 0x2f80000007020820 */ /* 0x000fce0000410000 */
.L_x_23:
[----:B------:R-:W-:Y:S01]  /*0750*/  HFMA2 R3, -RZ, RZ, 0, 0 ;  /* 0x00000000ff037431 */ /* 0x000fe200000001ff */
[----:B------:R-:W-:Y:S01]  /*0760*/  MOV R0, R2 ;  /* 0x0000000200007202 */ /* 0x000fe20000000f00 */
[----:B------:R-:W-:-:S04]  /*0770*/  IMAD.MOV.U32 R2, RZ, RZ, R9 ;  /* 0x000000ffff027224 */ /* 0x000fc800078e0009 */
[----:B------:R-:W-:Y:S05]  /*0780*/  RET.REL.NODEC R2 `(_Z17kernel_sqrtdiv_flifPf) ;  /* 0xfffffff8021c7950 */ /* 0x000fea0003c3ffff */
.L_x_24:
        /* <DEDUP_REMOVED lines=15> */
.L_x_26:


//--------------------- .nv.shared.reserved.0     --------------------------
	.section	.nv.shared.reserved.0,"aw",@nobits
	.weak		__nv_reservedSMEM_offset_0_alias
	.size		__nv_reservedSMEM_offset_0_alias, 0, 64
	.other		__nv_reservedSMEM_offset_0_alias,@"STO_CUDA_RESERVED_SHARED STV_DEFAULT"
__nv_reservedSMEM_offset_0_alias:
	.zero		0
	.zero		64


//--------------------- .nv.constant0._Z15kernel_jacf_fl2iiPfPKfS1_PKci --------------------------
	.section	.nv.constant0._Z15kernel_jacf_fl2iiPfPKfS1_PKci,"a",@progbits
	.sectionflags	@""
	.align	4
.nv.constant0._Z15kernel_jacf_fl2iiPfPKfS1_PKci:
	.zero		940


//--------------------- .nv.constant0._Z15kernel_jnorm_fliiPKfPf --------------------------
	.section	.nv.constant0._Z15kernel_jnorm_fliiPKfPf,"a",@progbits
	.sectionflags	@""
	.align	4
.nv.constant0._Z15kernel_jnorm_fliiPKfPf:
	.zero		920


//--------------------- .nv.constant0._Z18kernel_diagmult_fliPfPKf --------------------------
	.section	.nv.constant0._Z18kernel_diagmult_fliPfPKf,"a",@progbits
	.sectionflags	@""
	.align	4
.nv.constant0._Z18kernel_diagmult_fliPfPKf:
	.zero		920


//--------------------- .nv.constant0._Z17kernel_sqrtdiv_flifPf --------------------------
	.section	.nv.constant0._Z17kernel_sqrtdiv_flifPf,"a",@progbits
	.sectionflags	@""
	.align	4
.nv.constant0._Z17kernel_sqrtdiv_flifPf:
	.zero		912


//--------------------- SYMBOLS --------------------------

	.type		.nv.reservedSmem.offset0,@object
	.size		.nv.reservedSmem.offset0,0x4
